//
// Generated by NVIDIA NVVM Compiler
//
// Compiler Build ID: CL-36424714
// Cuda compilation tools, release 13.0, V13.0.88
// Based on NVVM 20.0.0
//

.version 9.0
.target sm_100
.address_size 64

	// .globl	_Z11avg_pool_1dPKfiiiiPfi

.visible .entry _Z11avg_pool_1dPKfiiiiPfi(
	.param .u64 .ptr .align 1 _Z11avg_pool_1dPKfiiiiPfi_param_0,
	.param .u32 _Z11avg_pool_1dPKfiiiiPfi_param_1,
	.param .u32 _Z11avg_pool_1dPKfiiiiPfi_param_2,
	.param .u32 _Z11avg_pool_1dPKfiiiiPfi_param_3,
	.param .u32 _Z11avg_pool_1dPKfiiiiPfi_param_4,
	.param .u64 .ptr .align 1 _Z11avg_pool_1dPKfiiiiPfi_param_5,
	.param .u32 _Z11avg_pool_1dPKfiiiiPfi_param_6
)
{
	.reg .pred 	%p<98>;
	.reg .b32 	%r<70>;
	.reg .b32 	%f<143>;
	.reg .b64 	%rd<65>;

	ld.param.u64 	%rd3, [_Z11avg_pool_1dPKfiiiiPfi_param_0];
	ld.param.u32 	%r52, [_Z11avg_pool_1dPKfiiiiPfi_param_1];
	ld.param.u32 	%r53, [_Z11avg_pool_1dPKfiiiiPfi_param_2];
	ld.param.u32 	%r54, [_Z11avg_pool_1dPKfiiiiPfi_param_3];
	ld.param.u32 	%r55, [_Z11avg_pool_1dPKfiiiiPfi_param_4];
	ld.param.u64 	%rd2, [_Z11avg_pool_1dPKfiiiiPfi_param_5];
	ld.param.u32 	%r56, [_Z11avg_pool_1dPKfiiiiPfi_param_6];
	cvta.to.global.u64 	%rd1, %rd3;
	mov.u32 	%r57, %ctaid.x;
	mov.u32 	%r58, %ntid.x;
	mov.u32 	%r59, %tid.x;
	mad.lo.s32 	%r1, %r57, %r58, %r59;
	setp.ge.s32 	%p1, %r1, %r56;
	@%p1 bra 	$L__BB0_73;
	setp.lt.s32 	%p2, %r53, 1;
	mov.f32 	%f106, 0f00000000;
	@%p2 bra 	$L__BB0_72;
	mul.lo.s32 	%r2, %r54, %r1;
	sub.s32 	%r3, %r2, %r55;
	and.b32  	%r4, %r53, 15;
	setp.lt.u32 	%p3, %r53, 16;
	mov.f32 	%f106, 0f00000000;
	mov.b32 	%r66, 0;
	@%p3 bra 	$L__BB0_37;
	and.b32  	%r66, %r53, 2147483632;
	neg.s32 	%r64, %r66;
	add.s32 	%r63, %r3, 7;
	mov.f32 	%f106, 0f00000000;
$L__BB0_4:
	.pragma "nounroll";
	add.s32 	%r10, %r63, -7;
	setp.lt.s32 	%p4, %r10, 0;
	setp.ge.s32 	%p5, %r10, %r52;
	or.pred  	%p6, %p4, %p5;
	@%p6 bra 	$L__BB0_6;
	mul.wide.u32 	%rd4, %r10, 4;
	add.s64 	%rd5, %rd1, %rd4;
	ld.global.f32 	%f72, [%rd5];
	add.f32 	%f106, %f106, %f72;
$L__BB0_6:
	add.s32 	%r11, %r63, -6;
	setp.lt.s32 	%p7, %r11, 0;
	setp.ge.s32 	%p8, %r11, %r52;
	or.pred  	%p9, %p7, %p8;
	@%p9 bra 	$L__BB0_8;
	mul.wide.u32 	%rd6, %r11, 4;
	add.s64 	%rd7, %rd1, %rd6;
	ld.global.f32 	%f73, [%rd7];
	add.f32 	%f106, %f106, %f73;
$L__BB0_8:
	add.s32 	%r12, %r63, -5;
	setp.lt.s32 	%p10, %r12, 0;
	setp.ge.s32 	%p11, %r12, %r52;
	or.pred  	%p12, %p10, %p11;
	@%p12 bra 	$L__BB0_10;
	mul.wide.u32 	%rd8, %r12, 4;
	add.s64 	%rd9, %rd1, %rd8;
	ld.global.f32 	%f74, [%rd9];
	add.f32 	%f106, %f106, %f74;
$L__BB0_10:
	add.s32 	%r13, %r63, -4;
	setp.lt.s32 	%p13, %r13, 0;
	setp.ge.s32 	%p14, %r13, %r52;
	or.pred  	%p15, %p13, %p14;
	@%p15 bra 	$L__BB0_12;
	mul.wide.u32 	%rd10, %r13, 4;
	add.s64 	%rd11, %rd1, %rd10;
	ld.global.f32 	%f75, [%rd11];
	add.f32 	%f106, %f106, %f75;
$L__BB0_12:
	add.s32 	%r14, %r63, -3;
	setp.lt.s32 	%p16, %r14, 0;
	setp.ge.s32 	%p17, %r14, %r52;
	or.pred  	%p18, %p16, %p17;
	@%p18 bra 	$L__BB0_14;
	mul.wide.u32 	%rd12, %r14, 4;
	add.s64 	%rd13, %rd1, %rd12;
	ld.global.f32 	%f76, [%rd13];
	add.f32 	%f106, %f106, %f76;
$L__BB0_14:
	add.s32 	%r15, %r63, -2;
	setp.lt.s32 	%p19, %r15, 0;
	setp.ge.s32 	%p20, %r15, %r52;
	or.pred  	%p21, %p19, %p20;
	@%p21 bra 	$L__BB0_16;
	mul.wide.u32 	%rd14, %r15, 4;
	add.s64 	%rd15, %rd1, %rd14;
	ld.global.f32 	%f77, [%rd15];
	add.f32 	%f106, %f106, %f77;
$L__BB0_16:
	add.s32 	%r16, %r63, -1;
	setp.lt.s32 	%p22, %r16, 0;
	setp.ge.s32 	%p23, %r16, %r52;
	or.pred  	%p24, %p22, %p23;
	@%p24 bra 	$L__BB0_18;
	mul.wide.u32 	%rd16, %r16, 4;
	add.s64 	%rd17, %rd1, %rd16;
	ld.global.f32 	%f78, [%rd17];
	add.f32 	%f106, %f106, %f78;
$L__BB0_18:
	add.s32 	%r17, %r63, 8;
	setp.lt.s32 	%p25, %r63, 0;
	setp.ge.s32 	%p26, %r63, %r52;
	or.pred  	%p27, %p25, %p26;
	@%p27 bra 	$L__BB0_20;
	mul.wide.u32 	%rd18, %r63, 4;
	add.s64 	%rd19, %rd1, %rd18;
	ld.global.f32 	%f79, [%rd19];
	add.f32 	%f106, %f106, %f79;
$L__BB0_20:
	add.s32 	%r18, %r63, 1;
	setp.lt.s32 	%p28, %r18, 0;
	setp.ge.s32 	%p29, %r18, %r52;
	or.pred  	%p30, %p28, %p29;
	@%p30 bra 	$L__BB0_22;
	mul.wide.u32 	%rd20, %r18, 4;
	add.s64 	%rd21, %rd1, %rd20;
	ld.global.f32 	%f80, [%rd21];
	add.f32 	%f106, %f106, %f80;
$L__BB0_22:
	add.s32 	%r19, %r63, 2;
	setp.lt.s32 	%p31, %r19, 0;
	setp.ge.s32 	%p32, %r19, %r52;
	or.pred  	%p33, %p31, %p32;
	@%p33 bra 	$L__BB0_24;
	mul.wide.u32 	%rd22, %r19, 4;
	add.s64 	%rd23, %rd1, %rd22;
	ld.global.f32 	%f81, [%rd23];
	add.f32 	%f106, %f106, %f81;
$L__BB0_24:
	add.s32 	%r20, %r63, 3;
	setp.lt.s32 	%p34, %r20, 0;
	setp.ge.s32 	%p35, %r20, %r52;
	or.pred  	%p36, %p34, %p35;
	@%p36 bra 	$L__BB0_26;
	mul.wide.u32 	%rd24, %r20, 4;
	add.s64 	%rd25, %rd1, %rd24;
	ld.global.f32 	%f82, [%rd25];
	add.f32 	%f106, %f106, %f82;
$L__BB0_26:
	add.s32 	%r21, %r63, 4;
	setp.lt.s32 	%p37, %r21, 0;
	setp.ge.s32 	%p38, %r21, %r52;
	or.pred  	%p39, %p37, %p38;
	@%p39 bra 	$L__BB0_28;
	mul.wide.u32 	%rd26, %r21, 4;
	add.s64 	%rd27, %rd1, %rd26;
	ld.global.f32 	%f83, [%rd27];
	add.f32 	%f106, %f106, %f83;
$L__BB0_28:
	add.s32 	%r22, %r63, 5;
	setp.lt.s32 	%p40, %r22, 0;
	setp.ge.s32 	%p41, %r22, %r52;
	or.pred  	%p42, %p40, %p41;
	@%p42 bra 	$L__BB0_30;
	mul.wide.u32 	%rd28, %r22, 4;
	add.s64 	%rd29, %rd1, %rd28;
	ld.global.f32 	%f84, [%rd29];
	add.f32 	%f106, %f106, %f84;
$L__BB0_30:
	add.s32 	%r23, %r63, 6;
	setp.lt.s32 	%p43, %r23, 0;
	setp.ge.s32 	%p44, %r23, %r52;
	or.pred  	%p45, %p43, %p44;
	@%p45 bra 	$L__BB0_32;
	mul.wide.u32 	%rd30, %r23, 4;
	add.s64 	%rd31, %rd1, %rd30;
	ld.global.f32 	%f85, [%rd31];
	add.f32 	%f106, %f106, %f85;
$L__BB0_32:
	add.s32 	%r24, %r63, 7;
	setp.lt.s32 	%p46, %r24, 0;
	setp.ge.s32 	%p47, %r24, %r52;
	or.pred  	%p48, %p46, %p47;
	@%p48 bra 	$L__BB0_34;
	mul.wide.u32 	%rd32, %r24, 4;
	add.s64 	%rd33, %rd1, %rd32;
	ld.global.f32 	%f86, [%rd33];
	add.f32 	%f106, %f106, %f86;
$L__BB0_34:
	setp.lt.s32 	%p49, %r17, 0;
	setp.ge.s32 	%p50, %r17, %r52;
	or.pred  	%p51, %p49, %p50;
	@%p51 bra 	$L__BB0_36;
	mul.wide.u32 	%rd34, %r17, 4;
	add.s64 	%rd35, %rd1, %rd34;
	ld.global.f32 	%f87, [%rd35];
	add.f32 	%f106, %f106, %f87;
$L__BB0_36:
	add.s32 	%r64, %r64, 16;
	add.s32 	%r63, %r63, 16;
	setp.ne.s32 	%p52, %r64, 0;
	@%p52 bra 	$L__BB0_4;
$L__BB0_37:
	setp.eq.s32 	%p53, %r4, 0;
	@%p53 bra 	$L__BB0_72;
	and.b32  	%r28, %r53, 7;
	setp.lt.u32 	%p54, %r4, 8;
	@%p54 bra 	$L__BB0_56;
	add.s32 	%r29, %r3, %r66;
	setp.lt.s32 	%p55, %r29, 0;
	setp.ge.s32 	%p56, %r29, %r52;
	or.pred  	%p57, %p55, %p56;
	@%p57 bra 	$L__BB0_41;
	mul.wide.u32 	%rd36, %r29, 4;
	add.s64 	%rd37, %rd1, %rd36;
	ld.global.f32 	%f89, [%rd37];
	add.f32 	%f106, %f106, %f89;
$L__BB0_41:
	add.s32 	%r30, %r29, 1;
	setp.lt.s32 	%p58, %r30, 0;
	setp.ge.s32 	%p59, %r30, %r52;
	or.pred  	%p60, %p58, %p59;
	@%p60 bra 	$L__BB0_43;
	mul.wide.u32 	%rd38, %r30, 4;
	add.s64 	%rd39, %rd1, %rd38;
	ld.global.f32 	%f90, [%rd39];
	add.f32 	%f106, %f106, %f90;
$L__BB0_43:
	add.s32 	%r31, %r29, 2;
	setp.lt.s32 	%p61, %r31, 0;
	setp.ge.s32 	%p62, %r31, %r52;
	or.pred  	%p63, %p61, %p62;
	@%p63 bra 	$L__BB0_45;
	mul.wide.u32 	%rd40, %r31, 4;
	add.s64 	%rd41, %rd1, %rd40;
	ld.global.f32 	%f91, [%rd41];
	add.f32 	%f106, %f106, %f91;
$L__BB0_45:
	add.s32 	%r32, %r29, 3;
	setp.lt.s32 	%p64, %r32, 0;
	setp.ge.s32 	%p65, %r32, %r52;
	or.pred  	%p66, %p64, %p65;
	@%p66 bra 	$L__BB0_47;
	mul.wide.u32 	%rd42, %r32, 4;
	add.s64 	%rd43, %rd1, %rd42;
	ld.global.f32 	%f92, [%rd43];
	add.f32 	%f106, %f106, %f92;
$L__BB0_47:
	add.s32 	%r33, %r29, 4;
	setp.lt.s32 	%p67, %r33, 0;
	setp.ge.s32 	%p68, %r33, %r52;
	or.pred  	%p69, %p67, %p68;
	@%p69 bra 	$L__BB0_49;
	mul.wide.u32 	%rd44, %r33, 4;
	add.s64 	%rd45, %rd1, %rd44;
	ld.global.f32 	%f93, [%rd45];
	add.f32 	%f106, %f106, %f93;
$L__BB0_49:
	add.s32 	%r34, %r29, 5;
	setp.lt.s32 	%p70, %r34, 0;
	setp.ge.s32 	%p71, %r34, %r52;
	or.pred  	%p72, %p70, %p71;
	@%p72 bra 	$L__BB0_51;
	mul.wide.u32 	%rd46, %r34, 4;
	add.s64 	%rd47, %rd1, %rd46;
	ld.global.f32 	%f94, [%rd47];
	add.f32 	%f106, %f106, %f94;
$L__BB0_51:
	add.s32 	%r35, %r29, 6;
	setp.lt.s32 	%p73, %r35, 0;
	setp.ge.s32 	%p74, %r35, %r52;
	or.pred  	%p75, %p73, %p74;
	@%p75 bra 	$L__BB0_53;
	mul.wide.u32 	%rd48, %r35, 4;
	add.s64 	%rd49, %rd1, %rd48;
	ld.global.f32 	%f95, [%rd49];
	add.f32 	%f106, %f106, %f95;
$L__BB0_53:
	add.s32 	%r36, %r29, 7;
	setp.lt.s32 	%p76, %r36, 0;
	setp.ge.s32 	%p77, %r36, %r52;
	or.pred  	%p78, %p76, %p77;
	@%p78 bra 	$L__BB0_55;
	mul.wide.u32 	%rd50, %r36, 4;
	add.s64 	%rd51, %rd1, %rd50;
	ld.global.f32 	%f96, [%rd51];
	add.f32 	%f106, %f106, %f96;
$L__BB0_55:
	add.s32 	%r66, %r66, 8;
$L__BB0_56:
	setp.eq.s32 	%p79, %r28, 0;
	@%p79 bra 	$L__BB0_72;
	and.b32  	%r39, %r53, 3;
	setp.lt.u32 	%p80, %r28, 4;
	@%p80 bra 	$L__BB0_67;
	add.s32 	%r40, %r3, %r66;
	setp.lt.s32 	%p81, %r40, 0;
	setp.ge.s32 	%p82, %r40, %r52;
	or.pred  	%p83, %p81, %p82;
	@%p83 bra 	$L__BB0_60;
	mul.wide.u32 	%rd52, %r40, 4;
	add.s64 	%rd53, %rd1, %rd52;
	ld.global.f32 	%f98, [%rd53];
	add.f32 	%f106, %f106, %f98;
$L__BB0_60:
	add.s32 	%r41, %r40, 1;
	setp.lt.s32 	%p84, %r41, 0;
	setp.ge.s32 	%p85, %r41, %r52;
	or.pred  	%p86, %p84, %p85;
	@%p86 bra 	$L__BB0_62;
	mul.wide.u32 	%rd54, %r41, 4;
	add.s64 	%rd55, %rd1, %rd54;
	ld.global.f32 	%f99, [%rd55];
	add.f32 	%f106, %f106, %f99;
$L__BB0_62:
	add.s32 	%r42, %r40, 2;
	setp.lt.s32 	%p87, %r42, 0;
	setp.ge.s32 	%p88, %r42, %r52;
	or.pred  	%p89, %p87, %p88;
	@%p89 bra 	$L__BB0_64;
	mul.wide.u32 	%rd56, %r42, 4;
	add.s64 	%rd57, %rd1, %rd56;
	ld.global.f32 	%f100, [%rd57];
	add.f32 	%f106, %f106, %f100;
$L__BB0_64:
	add.s32 	%r43, %r40, 3;
	setp.lt.s32 	%p90, %r43, 0;
	setp.ge.s32 	%p91, %r43, %r52;
	or.pred  	%p92, %p90, %p91;
	@%p92 bra 	$L__BB0_66;
	mul.wide.u32 	%rd58, %r43, 4;
	add.s64 	%rd59, %rd1, %rd58;
	ld.global.f32 	%f101, [%rd59];
	add.f32 	%f106, %f106, %f101;
$L__BB0_66:
	add.s32 	%r66, %r66, 4;
$L__BB0_67:
	setp.eq.s32 	%p93, %r39, 0;
	@%p93 bra 	$L__BB0_72;
	add.s32 	%r62, %r66, %r2;
	sub.s32 	%r69, %r62, %r55;
	neg.s32 	%r68, %r39;
$L__BB0_69:
	.pragma "nounroll";
	setp.lt.s32 	%p94, %r69, 0;
	setp.ge.s32 	%p95, %r69, %r52;
	or.pred  	%p96, %p94, %p95;
	@%p96 bra 	$L__BB0_71;
	mul.wide.u32 	%rd60, %r69, 4;
	add.s64 	%rd61, %rd1, %rd60;
	ld.global.f32 	%f102, [%rd61];
	add.f32 	%f106, %f106, %f102;
$L__BB0_71:
	add.s32 	%r69, %r69, 1;
	add.s32 	%r68, %r68, 1;
	setp.ne.s32 	%p97, %r68, 0;
	@%p97 bra 	$L__BB0_69;
$L__BB0_72:
	cvt.rn.f32.s32 	%f103, %r53;
	div.rn.f32 	%f104, %f106, %f103;
	cvta.to.global.u64 	%rd62, %rd2;
	mul.wide.s32 	%rd63, %r1, 4;
	add.s64 	%rd64, %rd62, %rd63;
	st.global.f32 	[%rd64], %f104;
$L__BB0_73:
	ret;

}


// ===== COMPILED SASS (sm_100) =====

	.target	sm_100

	.elftype	@"ET_EXEC"


//--------------------- .note.nv.tkinfo           --------------------------
	.section	.note.nv.tkinfo,"",@"SHT_NOTE"
	.sectionflags	@"SHF_NOTE_NV_TKINFO"
	.tkinfo
        /*0018*/ 	.word	0x00000002
        /*0030*/ 	.string	""
        /*0030*/ 	.string	"ptxas"
        /*0030*/ 	.string	"Cuda compilation tools, release 13.0, V13.0.88"
        /*0030*/ 	.string	"Build cuda_13.0.r13.0/compiler.36424714_0"
        /*0030*/ 	.string	"-arch sm_100 -m 64 "



//--------------------- .note.nv.cuinfo           --------------------------
	.section	.note.nv.cuinfo,"",@"SHT_NOTE"
	.sectionflags	@"SHF_NOTE_NV_CUINFO"
        /*0018*/ 	.short	0x0002
        /*001a*/ 	.short	0x0064
        /*001c*/ 	.short	0x0082
	.zero		2


//--------------------- .nv.info                  --------------------------
	.section	.nv.info,"",@"SHT_CUDA_INFO"
	.align	4


	//----- nvinfo : EIATTR_REGCOUNT
	.align		4
        /*0000*/ 	.byte	0x04, 0x2f
        /*0002*/ 	.short	(.L_1 - .L_0)
	.align		4
.L_0:
        /*0004*/ 	.word	index@(_Z11avg_pool_1dPKfiiiiPfi)
        /*0008*/ 	.word	0x00000020


	//----- nvinfo : EIATTR_FRAME_SIZE
	.align		4
.L_1:
        /*000c*/ 	.byte	0x04, 0x11
        /*000e*/ 	.short	(.L_3 - .L_2)
	.align		4
.L_2:
        /*0010*/ 	.word	index@($__internal_0_$__cuda_sm3x_div_rn_noftz_f32_slowpath)
        /*0014*/ 	.word	0x00000000


	//----- nvinfo : EIATTR_FRAME_SIZE
	.align		4
.L_3:
        /*0018*/ 	.byte	0x04, 0x11
        /*001a*/ 	.short	(.L_5 - .L_4)
	.align		4
.L_4:
        /*001c*/ 	.word	index@(_Z11avg_pool_1dPKfiiiiPfi)
        /*0020*/ 	.word	0x00000000


	//----- nvinfo : EIATTR_MIN_STACK_SIZE
	.align		4
.L_5:
        /*0024*/ 	.byte	0x04, 0x12
        /*0026*/ 	.short	(.L_7 - .L_6)
	.align		4
.L_6:
        /*0028*/ 	.word	index@(_Z11avg_pool_1dPKfiiiiPfi)
        /*002c*/ 	.word	0x00000000
.L_7:


//--------------------- .nv.compat                --------------------------
	.section	.nv.compat,"",@"SHT_CUDA_COMPAT_INFO"
	.align	4
        /*0000*/ 	.byte	0x02, 0x09, 0x00, 0x00, 0x02, 0x02, 0x01, 0x00, 0x02, 0x05, 0x05, 0x00, 0x03, 0x07, 0x01, 0x01
        /*0010*/ 	.byte	0x02, 0x03, 0x00, 0x00, 0x02, 0x06, 0x01, 0x00, 0x04, 0x0b, 0x08, 0x00, 0x01, 0x00, 0x00, 0x00
        /*0020*/ 	.byte	0x00, 0x00, 0x00, 0x00


//--------------------- .nv.info._Z11avg_pool_1dPKfiiiiPfi --------------------------
	.section	.nv.info._Z11avg_pool_1dPKfiiiiPfi,"",@"SHT_CUDA_INFO"
	.sectionflags	@""
	.align	4


	//----- nvinfo : EIATTR_CUDA_API_VERSION
	.align		4
        /*0000*/ 	.byte	0x04, 0x37
        /*0002*/ 	.short	(.L_9 - .L_8)
.L_8:
        /*0004*/ 	.word	0x00000082


	//----- nvinfo : EIATTR_KPARAM_INFO
	.align		4
.L_9:
        /*0008*/ 	.byte	0x04, 0x17
        /*000a*/ 	.short	(.L_11 - .L_10)
.L_10:
        /*000c*/ 	.word	0x00000000
        /*0010*/ 	.short	0x0006
        /*0012*/ 	.short	0x0020
        /*0014*/ 	.byte	0x00, 0xf0, 0x11, 0x00


	//----- nvinfo : EIATTR_KPARAM_INFO
	.align		4
.L_11:
        /*0018*/ 	.byte	0x04, 0x17
        /*001a*/ 	.short	(.L_13 - .L_12)
.L_12:
        /*001c*/ 	.word	0x00000000
        /*0020*/ 	.short	0x0005
        /*0022*/ 	.short	0x0018
        /*0024*/ 	.byte	0x00, 0xf5, 0x21, 0x00


	//----- nvinfo : EIATTR_KPARAM_INFO
	.align		4
.L_13:
        /*0028*/ 	.byte	0x04, 0x17
        /*002a*/ 	.short	(.L_15 - .L_14)
.L_14:
        /*002c*/ 	.word	0x00000000
        /*0030*/ 	.short	0x0004
        /*0032*/ 	.short	0x0014
        /*0034*/ 	.byte	0x00, 0xf0, 0x11, 0x00


	//----- nvinfo : EIATTR_KPARAM_INFO
	.align		4
.L_15:
        /*0038*/ 	.byte	0x04, 0x17
        /*003a*/ 	.short	(.L_17 - .L_16)
.L_16:
        /*003c*/ 	.word	0x00000000
        /*0040*/ 	.short	0x0003
        /*0042*/ 	.short	0x0010
        /*0044*/ 	.byte	0x00, 0xf0, 0x11, 0x00


	//----- nvinfo : EIATTR_KPARAM_INFO
	.align		4
.L_17:
        /*0048*/ 	.byte	0x04, 0x17
        /*004a*/ 	.short	(.L_19 - .L_18)
.L_18:
        /*004c*/ 	.word	0x00000000
        /*0050*/ 	.short	0x0002
        /*0052*/ 	.short	0x000c
        /*0054*/ 	.byte	0x00, 0xf0, 0x11, 0x00


	//----- nvinfo : EIATTR_KPARAM_INFO
	.align		4
.L_19:
        /*0058*/ 	.byte	0x04, 0x17
        /*005a*/ 	.short	(.L_21 - .L_20)
.L_20:
        /*005c*/ 	.word	0x00000000
        /*0060*/ 	.short	0x0001
        /*0062*/ 	.short	0x0008
        /*0064*/ 	.byte	0x00, 0xf0, 0x11, 0x00


	//----- nvinfo : EIATTR_KPARAM_INFO
	.align		4
.L_21:
        /*0068*/ 	.byte	0x04, 0x17
        /*006a*/ 	.short	(.L_23 - .L_22)
.L_22:
        /*006c*/ 	.word	0x00000000
        /*0070*/ 	.short	0x0000
        /*0072*/ 	.short	0x0000
        /*0074*/ 	.byte	0x00, 0xf5, 0x21, 0x00


	//----- nvinfo : EIATTR_SPARSE_MMA_MASK
	.align		4
.L_23:
        /*0078*/ 	.byte	0x03, 0x50
        /*007a*/ 	.short	0x0000


	//----- nvinfo : EIATTR_MAXREG_COUNT
	.align		4
        /*007c*/ 	.byte	0x03, 0x1b
        /*007e*/ 	.short	0x00ff


	//----- nvinfo : EIATTR_MERCURY_ISA_VERSION
	.align		4
        /*0080*/ 	.byte	0x03, 0x5f
        /*0082*/ 	.short	0x0101


	//----- nvinfo : EIATTR_VRC_CTA_INIT_COUNT
	.align		4
        /*0084*/ 	.byte	0x02, 0x4a
	.zero		1
	.zero		1


	//----- nvinfo : EIATTR_EXIT_INSTR_OFFSETS
	.align		4
        /*0088*/ 	.byte	0x04, 0x1c
        /*008a*/ 	.short	(.L_25 - .L_24)


	//   ....[0]....
.L_24:
        /*008c*/ 	.word	0x00000070


	//   ....[1]....
        /*0090*/ 	.word	0x00001130


	//----- nvinfo : EIATTR_CRS_STACK_SIZE
	.align		4
.L_25:
        /*0094*/ 	.byte	0x04, 0x1e
        /*0096*/ 	.short	(.L_27 - .L_26)
.L_26:
        /*0098*/ 	.word	0x00000000


	//----- nvinfo : EIATTR_CBANK_PARAM_SIZE
	.align		4
.L_27:
        /*009c*/ 	.byte	0x03, 0x19
        /*009e*/ 	.short	0x0024


	//----- nvinfo : EIATTR_PARAM_CBANK
	.align		4
        /*00a0*/ 	.byte	0x04, 0x0a
        /*00a2*/ 	.short	(.L_29 - .L_28)
	.align		4
.L_28:
        /*00a4*/ 	.word	index@(.nv.constant0._Z11avg_pool_1dPKfiiiiPfi)
        /*00a8*/ 	.short	0x0380
        /*00aa*/ 	.short	0x0024


	//----- nvinfo : EIATTR_SW_WAR
	.align		4
.L_29:
        /*00ac*/ 	.byte	0x04, 0x36
        /*00ae*/ 	.short	(.L_31 - .L_30)
.L_30:
        /*00b0*/ 	.word	0x00000008
.L_31:


//--------------------- .nv.callgraph             --------------------------
	.section	.nv.callgraph,"",@"SHT_CUDA_CALLGRAPH"
	.align	4
	.sectionentsize	8
	.align		4
        /*0000*/ 	.word	0x00000000
	.align		4
        /*0004*/ 	.word	0xffffffff
	.align		4
        /*0008*/ 	.word	0x00000000
	.align		4
        /*000c*/ 	.word	0xfffffffe
	.align		4
        /*0010*/ 	.word	0x00000000
	.align		4
        /*0014*/ 	.word	0xfffffffd
	.align		4
        /*0018*/ 	.word	0x00000000
	.align		4
        /*001c*/ 	.word	0xfffffffc


//--------------------- .text._Z11avg_pool_1dPKfiiiiPfi --------------------------
	.section	.text._Z11avg_pool_1dPKfiiiiPfi,"ax",@progbits
	.align	128
        .global         _Z11avg_pool_1dPKfiiiiPfi
        .type           _Z11avg_pool_1dPKfiiiiPfi,@function
        .size           _Z11avg_pool_1dPKfiiiiPfi,(.L_x_20 - _Z11avg_pool_1dPKfiiiiPfi)
        .other          _Z11avg_pool_1dPKfiiiiPfi,@"STO_CUDA_ENTRY STV_DEFAULT"
_Z11avg_pool_1dPKfiiiiPfi:
.text._Z11avg_pool_1dPKfiiiiPfi:
[----:B------:R-:W-:Y:S01]  /*0000*/  LDC R1, c[0x0][0x37c] ;  /* 0x0000df00ff017b82 */ /* 0x000fe20000000800 */
[----:B------:R-:W0:Y:S07]  /*0010*/  S2R R0, SR_TID.X ;  /* 0x0000000000007919 */ /* 0x000e2e0000002100 */
[----:B------:R-:W0:Y:S01]  /*0020*/  S2UR UR4, SR_CTAID.X ;  /* 0x00000000000479c3 */ /* 0x000e220000002500 */
[----:B------:R-:W1:Y:S07]  /*0030*/  LDCU UR5, c[0x0][0x3a0] ;  /* 0x00007400ff0577ac */ /* 0x000e6e0008000800 */
[----:B------:R-:W0:Y:S02]  /*0040*/  LDC R17, c[0x0][0x360] ;  /* 0x0000d800ff117b82 */ /* 0x000e240000000800 */
[----:B0-----:R-:W-:-:S05]  /*0050*/  IMAD R17, R17, UR4, R0 ;  /* 0x0000000411117c24 */ /* 0x001fca000f8e0200 */
[----:B-1----:R-:W-:-:S13]  /*0060*/  ISETP.GE.AND P0, PT, R17, UR5, PT ;  /* 0x0000000511007c0c */ /* 0x002fda000bf06270 */
[----:B------:R-:W-:Y:S05]  /*0070*/  @P0 EXIT ;  /* 0x000000000000094d */ /* 0x000fea0003800000 */
[----:B------:R-:W0:Y:S01]  /*0080*/  LDCU UR5, c[0x0][0x38c] ;  /* 0x00007180ff0577ac */ /* 0x000e220008000800 */
[----:B------:R-:W-:Y:S01]  /*0090*/  IMAD.MOV.U32 R19, RZ, RZ, RZ ;  /* 0x000000ffff137224 */ /* 0x000fe200078e00ff */
[----:B------:R-:W1:Y:S01]  /*00a0*/  LDCU.64 UR8, c[0x0][0x358] ;  /* 0x00006b00ff0877ac */ /* 0x000e620008000a00 */
[----:B0-----:R-:W-:-:S09]  /*00b0*/  UISETP.GE.AND UP0, UPT, UR5, 0x1, UPT ;  /* 0x000000010500788c */ /* 0x001fd2000bf06270 */
[----:B-1----:R-:W-:Y:S05]  /*00c0*/  BRA.U !UP0, `(.L_x_0) ;  /* 0x0000000d08cc7547 */ /* 0x002fea000b800000 */
[----:B------:R-:W0:Y:S01]  /*00d0*/  LDC.64 R2, c[0x0][0x390] ;  /* 0x0000e400ff027b82 */ /* 0x000e220000000a00 */
[----:B------:R-:W-:Y:S01]  /*00e0*/  UISETP.GE.U32.AND UP1, UPT, UR5, 0x10, UPT ;  /* 0x000000100500788c */ /* 0x000fe2000bf26070 */
[----:B------:R-:W-:Y:S01]  /*00f0*/  IMAD.MOV.U32 R19, RZ, RZ, RZ ;  /* 0x000000ffff137224 */ /* 0x000fe200078e00ff */
[----:B------:R-:W-:Y:S01]  /*0100*/  ULOP3.LUT UR6, UR5, 0xf, URZ, 0xc0, !UPT ;  /* 0x0000000f05067892 */ /* 0x000fe2000f8ec0ff */
[----:B------:R-:W-:-:S03]  /*0110*/  UMOV UR4, URZ ;  /* 0x000000ff00047c82 */ /* 0x000fc60008000000 */
[----:B------:R-:W-:Y:S01]  /*0120*/  UISETP.NE.AND UP0, UPT, UR6, URZ, UPT ;  /* 0x000000ff0600728c */ /* 0x000fe2000bf05270 */
[----:B0-----:R-:W-:Y:S02]  /*0130*/  IMAD R0, R17, R2, -R3 ;  /* 0x0000000211007224 */ /* 0x001fe400078e0a03 */
[----:B------:R-:W-:Y:S08]  /*0140*/  BRA.U !UP1, `(.L_x_1) ;  /* 0x0000000509e07547 */ /* 0x000ff0000b800000 */
[----:B------:R-:W-:Y:S01]  /*0150*/  HFMA2 R19, -RZ, RZ, 0, 0 ;  /* 0x00000000ff137431 */ /* 0x000fe200000001ff */
[----:B------:R-:W-:Y:S01]  /*0160*/  ULOP3.LUT UR4, UR5, 0x7ffffff0, URZ, 0xc0, !UPT ;  /* 0x7ffffff005047892 */ /* 0x000fe2000f8ec0ff */
[----:B------:R-:W-:Y:S01]  /*0170*/  VIADD R16, R0, 0x7 ;  /* 0x0000000700107836 */ /* 0x000fe20000000000 */
[----:B------:R-:W0:Y:S02]  /*0180*/  LDCU UR7, c[0x0][0x388] ;  /* 0x00007100ff0777ac */ /* 0x000e240008000800 */
[----:B------:R-:W-:-:S12]  /*0190*/  UIADD3 UR5, UPT, UPT, -UR4, URZ, URZ ;  /* 0x000000ff04057290 */ /* 0x000fd8000fffe1ff */
.L_x_2:
[C---:B------:R-:W-:Y:S02]  /*01a0*/  VIADD R7, R16.reuse, 0xfffffff9 ;  /* 0xfffffff910077836 */ /* 0x040fe40000000000 */
[----:B------:R-:W-:-:S03]  /*01b0*/  VIADD R9, R16, 0xfffffffa ;  /* 0xfffffffa10097836 */ /* 0x000fc60000000000 */
[----:B0-----:R-:W-:Y:S02]  /*01c0*/  ISETP.GE.AND P1, PT, R7, UR7, PT ;  /* 0x0000000707007c0c */ /* 0x001fe4000bf26270 */
[----:B------:R-:W-:Y:S02]  /*01d0*/  ISETP.GE.AND P2, PT, R9, UR7, PT ;  /* 0x0000000709007c0c */ /* 0x000fe4000bf46270 */
[----:B------:R-:W-:Y:S02]  /*01e0*/  ISETP.LT.OR P1, PT, R7, RZ, P1 ;  /* 0x000000ff0700720c */ /* 0x000fe40000f21670 */
[----:B------:R-:W-:-:S11]  /*01f0*/  ISETP.LT.OR P2, PT, R9, RZ, P2 ;  /* 0x000000ff0900720c */ /* 0x000fd60001741670 */
[----:B------:R-:W0:Y:S08]  /*0200*/  @!P1 LDC.64 R2, c[0x0][0x380] ;  /* 0x0000e000ff029b82 */ /* 0x000e300000000a00 */
[----:B------:R-:W1:Y:S01]  /*0210*/  @!P2 LDC.64 R4, c[0x0][0x380] ;  /* 0x0000e000ff04ab82 */ /* 0x000e620000000a00 */
[----:B0-----:R-:W-:-:S06]  /*0220*/  @!P1 IMAD.WIDE.U32 R2, R7, 0x4, R2 ;  /* 0x0000000407029825 */ /* 0x001fcc00078e0002 */
[----:B------:R-:W2:Y:S01]  /*0230*/  @!P1 LDG.E R2, desc[UR8][R2.64] ;  /* 0x0000000802029981 */ /* 0x000ea2000c1e1900 */
[----:B-1----:R-:W-:-:S06]  /*0240*/  @!P2 IMAD.WIDE.U32 R4, R9, 0x4, R4 ;  /* 0x000000040904a825 */ /* 0x002fcc00078e0004 */
[----:B------:R-:W3:Y:S01]  /*0250*/  @!P2 LDG.E R4, desc[UR8][R4.64] ;  /* 0x000000080404a981 */ /* 0x000ee2000c1e1900 */
[C---:B------:R-:W-:Y:S01]  /*0260*/  VIADD R27, R16.reuse, 0xfffffffb ;  /* 0xfffffffb101b7836 */ /* 0x040fe20000000000 */
[----:B------:R-:W-:-:S04]  /*0270*/  IADD3 R13, PT, PT, R16, -0x4, RZ ;  /* 0xfffffffc100d7810 */ /* 0x000fc80007ffe0ff */
[----:B------:R-:W-:Y:S01]  /*0280*/  ISETP.GE.AND P0, PT, R27, UR7, PT ;  /* 0x000000071b007c0c */ /* 0x000fe2000bf06270 */
[C---:B------:R-:W-:Y:S01]  /*0290*/  VIADD R25, R16.reuse, 0xfffffffd ;  /* 0xfffffffd10197836 */ /* 0x040fe20000000000 */
[----:B------:R-:W-:Y:S02]  /*02a0*/  ISETP.GE.AND P5, PT, R13, UR7, PT ;  /* 0x000000070d007c0c */ /* 0x000fe4000bfa6270 */
[----:B------:R-:W-:Y:S01]  /*02b0*/  ISETP.LT.OR P0, PT, R27, RZ, P0 ;  /* 0x000000ff1b00720c */ /* 0x000fe20000701670 */
[C---:B------:R-:W-:Y:S01]  /*02c0*/  VIADD R23, R16.reuse, 0xfffffffe ;  /* 0xfffffffe10177836 */ /* 0x040fe20000000000 */
[----:B------:R-:W-:Y:S02]  /*02d0*/  ISETP.LT.OR P5, PT, R13, RZ, P5 ;  /* 0x000000ff0d00720c */ /* 0x000fe40002fa1670 */
[----:B------:R-:W-:Y:S01]  /*02e0*/  ISETP.GE.AND P6, PT, R25, UR7, PT ;  /* 0x0000000719007c0c */ /* 0x000fe2000bfc6270 */
[----:B------:R-:W-:Y:S01]  /*02f0*/  VIADD R15, R16, 0xffffffff ;  /* 0xffffffff100f7836 */ /* 0x000fe20000000000 */
[----:B------:R-:W-:-:S02]  /*0300*/  ISETP.GE.AND P3, PT, R23, UR7, PT ;  /* 0x0000000717007c0c */ /* 0x000fc4000bf66270 */
[----:B------:R-:W-:Y:S02]  /*0310*/  ISETP.LT.OR P6, PT, R25, RZ, P6 ;  /* 0x000000ff1900720c */ /* 0x000fe400037c1670 */
[----:B------:R-:W-:Y:S02]  /*0320*/  ISETP.GE.AND P4, PT, R15, UR7, PT ;  /* 0x000000070f007c0c */ /* 0x000fe4000bf86270 */
[----:B------:R-:W-:Y:S01]  /*0330*/  ISETP.LT.OR P3, PT, R23, RZ, P3 ;  /* 0x000000ff1700720c */ /* 0x000fe20001f61670 */
[----:B------:R-:W0:Y:S01]  /*0340*/  @!P0 LDC.64 R6, c[0x0][0x380] ;  /* 0x0000e000ff068b82 */ /* 0x000e220000000a00 */
[----:B------:R-:W-:Y:S02]  /*0350*/  ISETP.LT.OR P4, PT, R15, RZ, P4 ;  /* 0x000000ff0f00720c */ /* 0x000fe40002781670 */
[----:B------:R-:W-:-:S05]  /*0360*/  IADD3 R21, PT, PT, R16, 0x1, RZ ;  /* 0x0000000110157810 */ /* 0x000fca0007ffe0ff */
[----:B------:R-:W1:Y:S08]  /*0370*/  @!P5 LDC.64 R10, c[0x0][0x380] ;  /* 0x0000e000ff0adb82 */ /* 0x000e700000000a00 */
[----:B------:R-:W4:Y:S01]  /*0380*/  @!P6 LDC.64 R8, c[0x0][0x380] ;  /* 0x0000e000ff08eb82 */ /* 0x000f220000000a00 */
[----:B0-----:R-:W-:-:S05]  /*0390*/  @!P0 IMAD.WIDE.U32 R26, R27, 0x4, R6 ;  /* 0x000000041b1a8825 */ /* 0x001fca00078e0006 */
[----:B------:R-:W5:Y:S01]  /*03a0*/  @!P0 LDG.E R14, desc[UR8][R26.64] ;  /* 0x000000081a0e8981 */ /* 0x000f62000c1e1900 */
[----:B-1----:R-:W-:-:S06]  /*03b0*/  @!P5 IMAD.WIDE.U32 R10, R13, 0x4, R10 ;  /* 0x000000040d0ad825 */ /* 0x002fcc00078e000a */
[----:B------:R-:W5:Y:S01]  /*03c0*/  @!P5 LDG.E R10, desc[UR8][R10.64] ;  /* 0x000000080a0ad981 */ /* 0x000f62000c1e1900 */
[----:B----4-:R-:W-:-:S06]  /*03d0*/  @!P6 IMAD.WIDE.U32 R8, R25, 0x4, R8 ;  /* 0x000000041908e825 */ /* 0x010fcc00078e0008 */
[----:B------:R-:W4:Y:S01]  /*03e0*/  @!P6 LDG.E R8, desc[UR8][R8.64] ;  /* 0x000000080808e981 */ /* 0x000f22000c1e1900 */
[----:B--2---:R-:W-:Y:S01]  /*03f0*/  @!P1 FADD R19, R19, R2 ;  /* 0x0000000213139221 */ /* 0x004fe20000000000 */
[C---:B------:R-:W-:Y:S01]  /*0400*/  ISETP.GE.AND P1, PT, R16.reuse, UR7, PT ;  /* 0x0000000710007c0c */ /* 0x040fe2000bf26270 */
[----:B------:R-:W0:Y:S02]  /*0410*/  @!P3 LDC.64 R2, c[0x0][0x380] ;  /* 0x0000e000ff02bb82 */ /* 0x000e240000000a00 */
[----:B---3--:R-:W-:Y:S01]  /*0420*/  @!P2 FADD R19, R19, R4 ;  /* 0x000000041313a221 */ /* 0x008fe20000000000 */
[----:B------:R-:W-:-:S05]  /*0430*/  ISETP.LT.OR P2, PT, R16, RZ, P1 ;  /* 0x000000ff1000720c */ /* 0x000fca0000f41670 */
[----:B------:R-:W1:Y:S01]  /*0440*/  @!P4 LDC.64 R4, c[0x0][0x380] ;  /* 0x0000e000ff04cb82 */ /* 0x000e620000000a00 */
[----:B------:R-:W-:-:S04]  /*0450*/  ISETP.GE.AND P1, PT, R21, UR7, PT ;  /* 0x0000000715007c0c */ /* 0x000fc8000bf26270 */
[----:B------:R-:W-:-:S03]  /*0460*/  ISETP.LT.OR P1, PT, R21, RZ, P1 ;  /* 0x000000ff1500720c */ /* 0x000fc60000f21670 */
[----:B------:R-:W2:Y:S10]  /*0470*/  @!P2 LDC.64 R6, c[0x0][0x380] ;  /* 0x0000e000ff06ab82 */ /* 0x000eb40000000a00 */
[----:B------:R-:W3:Y:S01]  /*0480*/  @!P1 LDC.64 R12, c[0x0][0x380] ;  /* 0x0000e000ff0c9b82 */ /* 0x000ee20000000a00 */
[----:B0-----:R-:W-:-:S04]  /*0490*/  @!P3 IMAD.WIDE.U32 R2, R23, 0x4, R2 ;  /* 0x000000041702b825 */ /* 0x001fc800078e0002 */
[----:B-1----:R-:W-:Y:S02]  /*04a0*/  @!P4 IMAD.WIDE.U32 R4, R15, 0x4, R4 ;  /* 0x000000040f04c825 */ /* 0x002fe400078e0004 */
[----:B------:R-:W4:Y:S04]  /*04b0*/  @!P3 LDG.E R2, desc[UR8][R2.64] ;  /* 0x000000080202b981 */ /* 0x000f28000c1e1900 */
[----:B------:R-:W4:Y:S01]  /*04c0*/  @!P4 LDG.E R4, desc[UR8][R4.64] ;  /* 0x000000080404c981 */ /* 0x000f22000c1e1900 */
[----:B--2---:R-:W-:-:S06]  /*04d0*/  @!P2 IMAD.WIDE.U32 R6, R16, 0x4, R6 ;  /* 0x000000041006a825 */ /* 0x004fcc00078e0006 */
[----:B------:R-:W2:Y:S01]  /*04e0*/  @!P2 LDG.E R6, desc[UR8][R6.64] ;  /* 0x000000080606a981 */ /* 0x000ea2000c1e1900 */
[----:B---3--:R-:W-:-:S06]  /*04f0*/  @!P1 IMAD.WIDE.U32 R12, R21, 0x4, R12 ;  /* 0x00000004150c9825 */ /* 0x008fcc00078e000c */
[----:B------:R-:W3:Y:S01]  /*0500*/  @!P1 LDG.E R12, desc[UR8][R12.64] ;  /* 0x000000080c0c9981 */ /* 0x000ee2000c1e1900 */
[----:B-----5:R-:W-:Y:S01]  /*0510*/  @!P0 FADD R19, R19, R14 ;  /* 0x0000000e13138221 */ /* 0x020fe20000000000 */
[C---:B------:R-:W-:Y:S02]  /*0520*/  VIADD R20, R16.reuse, 0x2 ;  /* 0x0000000210147836 */ /* 0x040fe40000000000 */
[----:B------:R-:W-:-:S03]  /*0530*/  VIADD R18, R16, 0x3 ;  /* 0x0000000310127836 */ /* 0x000fc60000000000 */
[----:B------:R-:W-:Y:S01]  /*0540*/  ISETP.GE.AND P0, PT, R20, UR7, PT ;  /* 0x0000000714007c0c */ /* 0x000fe2000bf06270 */
[----:B------:R-:W-:Y:S01]  /*0550*/  @!P5 FADD R19, R19, R10 ;  /* 0x0000000a1313d221 */ /* 0x000fe20000000000 */
[----:B------:R-:W-:Y:S02]  /*0560*/  VIADD R29, R16, 0x4 ;  /* 0x00000004101d7836 */ /* 0x000fe40000000000 */
[----:B------:R-:W-:Y:S01]  /*0570*/  ISETP.LT.OR P0, PT, R20, RZ, P0 ;  /* 0x000000ff1400720c */ /* 0x000fe20000701670 */
[----:B----4-:R-:W-:Y:S01]  /*0580*/  @!P6 FADD R19, R19, R8 ;  /* 0x000000081313e221 */ /* 0x010fe20000000000 */
[----:B------:R-:W-:Y:S02]  /*0590*/  ISETP.GE.AND P6, PT, R18, UR7, PT ;  /* 0x0000000712007c0c */ /* 0x000fe4000bfc6270 */
[C---:B------:R-:W-:Y:S02]  /*05a0*/  IADD3 R27, PT, PT, R16.reuse, 0x5, RZ ;  /* 0x00000005101b7810 */ /* 0x040fe40007ffe0ff */
[----:B------:R-:W-:Y:S01]  /*05b0*/  ISETP.GE.AND P5, PT, R29, UR7, PT ;  /* 0x000000071d007c0c */ /* 0x000fe2000bfa6270 */
[----:B------:R-:W-:-:S06]  /*05c0*/  VIADD R25, R16, 0x6 ;  /* 0x0000000610197836 */ /* 0x000fcc0000000000 */
[----:B------:R-:W0:Y:S01]  /*05d0*/  @!P0 LDC.64 R10, c[0x0][0x380] ;  /* 0x0000e000ff0a8b82 */ /* 0x000e220000000a00 */
[----:B------:R-:W-:Y:S01]  /*05e0*/  ISETP.LT.OR P5, PT, R29, RZ, P5 ;  /* 0x000000ff1d00720c */ /* 0x000fe20002fa1670 */
[C---:B------:R-:W-:Y:S02]  /*05f0*/  VIADD R23, R16.reuse, 0x7 ;  /* 0x0000000710177836 */ /* 0x040fe40000000000 */
[----:B------:R-:W-:Y:S02]  /*0600*/  VIADD R21, R16, 0x8 ;  /* 0x0000000810157836 */ /* 0x000fe40000000000 */
[----:B0-----:R-:W-:-:S06]  /*0610*/  @!P0 IMAD.WIDE.U32 R10, R20, 0x4, R10 ;  /* 0x00000004140a8825 */ /* 0x001fcc00078e000a */
[----:B------:R-:W4:Y:S01]  /*0620*/  @!P0 LDG.E R10, desc[UR8][R10.64] ;  /* 0x000000080a0a8981 */ /* 0x000f22000c1e1900 */
[----:B------:R-:W-:Y:S01]  /*0630*/  @!P3 FADD R19, R19, R2 ;  /* 0x000000021313b221 */ /* 0x000fe20000000000 */
[----:B------:R-:W-:Y:S01]  /*0640*/  ISETP.LT.OR P3, PT, R18, RZ, P6 ;  /* 0x000000ff1200720c */ /* 0x000fe20003761670 */
[----:B------:R-:W0:Y:S02]  /*0650*/  @!P5 LDC.64 R2, c[0x0][0x380] ;  /* 0x0000e000ff02db82 */ /* 0x000e240000000a00 */
[----:B------:R-:W-:Y:S01]  /*0660*/  @!P4 FADD R19, R19, R4 ;  /* 0x000000041313c221 */ /* 0x000fe20000000000 */
[----:B------:R-:W-:Y:S02]  /*0670*/  ISETP.GE.AND P4, PT, R27, UR7, PT ;  /* 0x000000071b007c0c */ /* 0x000fe4000bf86270 */
[----:B------:R-:W-:Y:S02]  /*0680*/  ISETP.GE.AND P6, PT, R25, UR7, PT ;  /* 0x0000000719007c0c */ /* 0x000fe4000bfc6270 */
[----:B------:R-:W-:-:S02]  /*0690*/  ISETP.LT.OR P4, PT, R27, RZ, P4 ;  /* 0x000000ff1b00720c */ /* 0x000fc40002781670 */
[----:B------:R-:W-:-:S03]  /*06a0*/  ISETP.LT.OR P6, PT, R25, RZ, P6 ;  /* 0x000000ff1900720c */ /* 0x000fc600037c1670 */
[----:B------:R-:W1:Y:S01]  /*06b0*/  @!P3 LDC.64 R14, c[0x0][0x380] ;  /* 0x0000e000ff0ebb82 */ /* 0x000e620000000a00 */
[----:B--2---:R-:W-:Y:S01]  /*06c0*/  @!P2 FADD R19, R19, R6 ;  /* 0x000000061313a221 */ /* 0x004fe20000000000 */
[----:B------:R-:W-:-:S04]  /*06d0*/  ISETP.GE.AND P2, PT, R23, UR7, PT ;  /* 0x0000000717007c0c */ /* 0x000fc8000bf46270 */
[----:B------:R-:W-:Y:S02]  /*06e0*/  ISETP.LT.OR P2, PT, R23, RZ, P2 ;  /* 0x000000ff1700720c */ /* 0x000fe40001741670 */
[----:B------:R-:W2:Y:S01]  /*06f0*/  @!P4 LDC.64 R4, c[0x0][0x380] ;  /* 0x0000e000ff04cb82 */ /* 0x000ea20000000a00 */
[----:B---3--:R-:W-:Y:S01]  /*0700*/  @!P1 FADD R19, R19, R12 ;  /* 0x0000000c13139221 */ /* 0x008fe20000000000 */
[----:B------:R-:W-:-:S04]  /*0710*/  ISETP.GE.AND P1, PT, R21, UR7, PT ;  /* 0x0000000715007c0c */ /* 0x000fc8000bf26270 */
[----:B------:R-:W-:Y:S02]  /*0720*/  ISETP.LT.OR P1, PT, R21, RZ, P1 ;  /* 0x000000ff1500720c */ /* 0x000fe40000f21670 */
[----:B------:R-:W3:Y:S08]  /*0730*/  @!P6 LDC.64 R6, c[0x0][0x380] ;  /* 0x0000e000ff06eb82 */ /* 0x000ef00000000a00 */
[----:B------:R-:W5:Y:S01]  /*0740*/  @!P2 LDC.64 R8, c[0x0][0x380] ;  /* 0x0000e000ff08ab82 */ /* 0x000f620000000a00 */
[----:B-1----:R-:W-:-:S04]  /*0750*/  @!P3 IMAD.WIDE.U32 R14, R18, 0x4, R14 ;  /* 0x00000004120eb825 */ /* 0x002fc800078e000e */
[----:B0-----:R-:W-:Y:S02]  /*0760*/  @!P5 IMAD.WIDE.U32 R2, R29, 0x4, R2 ;  /* 0x000000041d02d825 */ /* 0x001fe400078e0002 */
[----:B------:R-:W4:Y:S01]  /*0770*/  @!P3 LDG.E R14, desc[UR8][R14.64] ;  /* 0x000000080e0eb981 */ /* 0x000f22000c1e1900 */
[----:B------:R-:W0:Y:S01]  /*0780*/  @!P1 LDC.64 R12, c[0x0][0x380] ;  /* 0x0000e000ff0c9b82 */ /* 0x000e220000000a00 */
[----:B--2---:R-:W-:Y:S02]  /*0790*/  @!P4 IMAD.WIDE.U32 R4, R27, 0x4, R4 ;  /* 0x000000041b04c825 */ /* 0x004fe400078e0004 */
[----:B------:R-:W2:Y:S04]  /*07a0*/  @!P5 LDG.E R2, desc[UR8][R2.64] ;  /* 0x000000080202d981 */ /* 0x000ea8000c1e1900 */
[----:B------:R-:W2:Y:S01]  /*07b0*/  @!P4 LDG.E R4, desc[UR8][R4.64] ;  /* 0x000000080404c981 */ /* 0x000ea2000c1e1900 */
[----:B---3--:R-:W-:-:S06]  /*07c0*/  @!P6 IMAD.WIDE.U32 R6, R25, 0x4, R6 ;  /* 0x000000041906e825 */ /* 0x008fcc00078e0006 */
[----:B------:R-:W3:Y:S01]  /*07d0*/  @!P6 LDG.E R6, desc[UR8][R6.64] ;  /* 0x000000080606e981 */ /* 0x000ee2000c1e1900 */
[----:B-----5:R-:W-:-:S06]  /*07e0*/  @!P2 IMAD.WIDE.U32 R8, R23, 0x4, R8 ;  /* 0x000000041708a825 */ /* 0x020fcc00078e0008 */
[----:B------:R-:W5:Y:S01]  /*07f0*/  @!P2 LDG.E R8, desc[UR8][R8.64] ;  /* 0x000000080808a981 */ /* 0x000f62000c1e1900 */
[----:B0-----:R-:W-:-:S06]  /*0800*/  @!P1 IMAD.WIDE.U32 R12, R21, 0x4, R12 ;  /* 0x00000004150c9825 */ /* 0x001fcc00078e000c */
[----:B------:R-:W5:Y:S01]  /*0810*/  @!P1 LDG.E R12, desc[UR8][R12.64] ;  /* 0x000000080c0c9981 */ /* 0x000f62000c1e1900 */
[----:B----4-:R-:W-:Y:S01]  /*0820*/  @!P0 FADD R19, R19, R10 ;  /* 0x0000000a13138221 */ /* 0x010fe20000000000 */
[----:B------:R-:W-:-:S04]  /*0830*/  UIADD3 UR5, UPT, UPT, UR5, 0x10, URZ ;  /* 0x0000001005057890 */ /* 0x000fc8000fffe0ff */
[----:B------:R-:W-:Y:S01]  /*0840*/  UISETP.NE.AND UP1, UPT, UR5, URZ, UPT ;  /* 0x000000ff0500728c */ /* 0x000fe2000bf25270 */
[----:B------:R-:W-:Y:S01]  /*0850*/  IADD3 R16, PT, PT, R16, 0x10, RZ ;  /* 0x0000001010107810 */ /* 0x000fe20007ffe0ff */
[----:B------:R-:W-:-:S04]  /*0860*/  @!P3 FADD R19, R19, R14 ;  /* 0x0000000e1313b221 */ /* 0x000fc80000000000 */
[----:B--2---:R-:W-:-:S04]  /*0870*/  @!P5 FADD R19, R19, R2 ;  /* 0x000000021313d221 */ /* 0x004fc80000000000 */
[----:B------:R-:W-:-:S04]  /*0880*/  @!P4 FADD R19, R19, R4 ;  /* 0x000000041313c221 */ /* 0x000fc80000000000 */
[----:B---3--:R-:W-:-:S04]  /*0890*/  @!P6 FADD R19, R19, R6 ;  /* 0x000000061313e221 */ /* 0x008fc80000000000 */
[----:B-----5:R-:W-:-:S04]  /*08a0*/  @!P2 FADD R19, R19, R8 ;  /* 0x000000081313a221 */ /* 0x020fc80000000000 */
[----:B------:R-:W-:Y:S01]  /*08b0*/  @!P1 FADD R19, R19, R12 ;  /* 0x0000000c13139221 */ /* 0x000fe20000000000 */
[----:B------:R-:W-:Y:S06]  /*08c0*/  BRA.U UP1, `(.L_x_2) ;  /* 0xfffffff901347547 */ /* 0x000fec000b83ffff */
.L_x_1:
[----:B------:R-:W-:Y:S05]  /*08d0*/  BRA.U !UP0, `(.L_x_0) ;  /* 0x0000000508c87547 */ /* 0x000fea000b800000 */
[----:B------:R-:W0:Y:S01]  /*08e0*/  LDCU UR5, c[0x0][0x38c] ;  /* 0x00007180ff0577ac */ /* 0x000e220008000800 */
[----:B------:R-:W-:Y:S02]  /*08f0*/  UISETP.GE.U32.AND UP0, UPT, UR6, 0x8, UPT ;  /* 0x000000080600788c */ /* 0x000fe4000bf06070 */
[----:B0-----:R-:W-:-:S04]  /*0900*/  ULOP3.LUT UR7, UR5, 0x7, URZ, 0xc0, !UPT ;  /* 0x0000000705077892 */ /* 0x001fc8000f8ec0ff */
[----:B------:R-:W-:-:S03]  /*0910*/  UISETP.NE.AND UP1, UPT, UR7, URZ, UPT ;  /* 0x000000ff0700728c */ /* 0x000fc6000bf25270 */
[----:B------:R-:W-:Y:S08]  /*0920*/  BRA.U !UP0, `(.L_x_3) ;  /* 0x0000000108e87547 */ /* 0x000ff0000b800000 */
[----:B------:R-:W0:Y:S01]  /*0930*/  LDCU UR6, c[0x0][0x388] ;  /* 0x00007100ff0677ac */ /* 0x000e220008000800 */
[----:B------:R-:W-:-:S05]  /*0940*/  VIADD R21, R0, UR4 ;  /* 0x0000000400157c36 */ /* 0x000fca0008000000 */
[----:B0-----:R-:W-:-:S04]  /*0950*/  ISETP.GE.AND P6, PT, R21, UR6, PT ;  /* 0x0000000615007c0c */ /* 0x001fc8000bfc6270 */
[----:B------:R-:W-:-:S13]  /*0960*/  ISETP.LT.OR P6, PT, R21, RZ, P6 ;  /* 0x000000ff1500720c */ /* 0x000fda00037c1670 */
[----:B------:R-:W0:Y:S02]  /*0970*/  @!P6 LDC.64 R2, c[0x0][0x380] ;  /* 0x0000e000ff02eb82 */ /* 0x000e240000000a00 */
[----:B0-----:R-:W-:-:S06]  /*0980*/  @!P6 IMAD.WIDE.U32 R2, R21, 0x4, R2 ;  /* 0x000000041502e825 */ /* 0x001fcc00078e0002 */
[----:B------:R-:W2:Y:S01]  /*0990*/  @!P6 LDG.E R2, desc[UR8][R2.64] ;  /* 0x000000080202e981 */ /* 0x000ea2000c1e1900 */
[C---:B------:R-:W-:Y:S01]  /*09a0*/  VIADD R16, R21.reuse, 0x1 ;  /* 0x0000000115107836 */ /* 0x040fe20000000000 */
[C---:B------:R-:W-:Y:S01]  /*09b0*/  IADD3 R29, PT, PT, R21.reuse, 0x3, RZ ;  /* 0x00000003151d7810 */ /* 0x040fe20007ffe0ff */
[C---:B------:R-:W-:Y:S02]  /*09c0*/  VIADD R18, R21.reuse, 0x2 ;  /* 0x0000000215127836 */ /* 0x040fe40000000000 */
[C---:B------:R-:W-:Y:S01]  /*09d0*/  VIADD R27, R21.reuse, 0x4 ;  /* 0x00000004151b7836 */ /* 0x040fe20000000000 */
[----:B------:R-:W-:Y:S01]  /*09e0*/  ISETP.GE.AND P0, PT, R16, UR6, PT ;  /* 0x0000000610007c0c */ /* 0x000fe2000bf06270 */
[C---:B------:R-:W-:Y:S01]  /*09f0*/  VIADD R25, R21.reuse, 0x5 ;  /* 0x0000000515197836 */ /* 0x040fe20000000000 */
[----:B------:R-:W-:Y:S01]  /*0a00*/  ISETP.GE.AND P4, PT, R18, UR6, PT ;  /* 0x0000000612007c0c */ /* 0x000fe2000bf86270 */
[----:B------:R-:W-:Y:S01]  /*0a10*/  VIADD R23, R21, 0x6 ;  /* 0x0000000615177836 */ /* 0x000fe20000000000 */
[----:B------:R-:W-:-:S02]  /*0a20*/  ISETP.LT.OR P0, PT, R16, RZ, P0 ;  /* 0x000000ff1000720c */ /* 0x000fc40000701670 */
[----:B------:R-:W-:Y:S02]  /*0a30*/  ISETP.GE.AND P3, PT, R29, UR6, PT ;  /* 0x000000061d007c0c */ /* 0x000fe4000bf66270 */
[----:B------:R-:W-:Y:S02]  /*0a40*/  ISETP.LT.OR P4, PT, R18, RZ, P4 ;  /* 0x000000ff1200720c */ /* 0x000fe40002781670 */
[----:B------:R-:W-:Y:S02]  /*0a50*/  ISETP.GE.AND P2, PT, R27, UR6, PT ;  /* 0x000000061b007c0c */ /* 0x000fe4000bf46270 */
[----:B------:R-:W-:Y:S02]  /*0a60*/  ISETP.LT.OR P3, PT, R29, RZ, P3 ;  /* 0x000000ff1d00720c */ /* 0x000fe40001f61670 */
[----:B------:R-:W-:Y:S02]  /*0a70*/  ISETP.GE.AND P1, PT, R25, UR6, PT ;  /* 0x0000000619007c0c */ /* 0x000fe4000bf26270 */
[----:B------:R-:W-:Y:S01]  /*0a80*/  ISETP.LT.OR P2, PT, R27, RZ, P2 ;  /* 0x000000ff1b00720c */ /* 0x000fe20001741670 */
[----:B------:R-:W0:Y:S01]  /*0a90*/  @!P0 LDC.64 R12, c[0x0][0x380] ;  /* 0x0000e000ff0c8b82 */ /* 0x000e220000000a00 */
[----:B------:R-:W-:-:S02]  /*0aa0*/  IADD3 R21, PT, PT, R21, 0x7, RZ ;  /* 0x0000000715157810 */ /* 0x000fc40007ffe0ff */
[----:B------:R-:W-:Y:S02]  /*0ab0*/  ISETP.GE.AND P5, PT, R23, UR6, PT ;  /* 0x0000000617007c0c */ /* 0x000fe4000bfa6270 */
[----:B------:R-:W-:Y:S02]  /*0ac0*/  ISETP.LT.OR P1, PT, R25, RZ, P1 ;  /* 0x000000ff1900720c */ /* 0x000fe40000f21670 */
[----:B------:R-:W-:Y:S01]  /*0ad0*/  ISETP.LT.OR P5, PT, R23, RZ, P5 ;  /* 0x000000ff1700720c */ /* 0x000fe20002fa1670 */
[----:B------:R-:W1:Y:S08]  /*0ae0*/  @!P4 LDC.64 R14, c[0x0][0x380] ;  /* 0x0000e000ff0ecb82 */ /* 0x000e700000000a00 */
[----:B------:R-:W3:Y:S08]  /*0af0*/  @!P3 LDC.64 R10, c[0x0][0x380] ;  /* 0x0000e000ff0abb82 */ /* 0x000ef00000000a00 */
[----:B------:R-:W4:Y:S01]  /*0b00*/  @!P2 LDC.64 R8, c[0x0][0x380] ;  /* 0x0000e000ff08ab82 */ /* 0x000f220000000a00 */
[----:B0-----:R-:W-:-:S06]  /*0b10*/  @!P0 IMAD.WIDE.U32 R12, R16, 0x4, R12 ;  /* 0x00000004100c8825 */ /* 0x001fcc00078e000c */
[----:B------:R-:W5:Y:S01]  /*0b20*/  @!P0 LDG.E R12, desc[UR8][R12.64] ;  /* 0x000000080c0c8981 */ /* 0x000f62000c1e1900 */
[----:B------:R-:W0:Y:S01]  /*0b30*/  @!P1 LDC.64 R6, c[0x0][0x380] ;  /* 0x0000e000ff069b82 */ /* 0x000e220000000a00 */
[----:B-1----:R-:W-:-:S06]  /*0b40*/  @!P4 IMAD.WIDE.U32 R14, R18, 0x4, R14 ;  /* 0x00000004120ec825 */ /* 0x002fcc00078e000e */
[----:B------:R-:W5:Y:S01]  /*0b50*/  @!P4 LDG.E R14, desc[UR8][R14.64] ;  /* 0x000000080e0ec981 */ /* 0x000f62000c1e1900 */
[----:B------:R-:W1:Y:S01]  /*0b60*/  @!P5 LDC.64 R4, c[0x0][0x380] ;  /* 0x0000e000ff04db82 */ /* 0x000e620000000a00 */
[----:B---3--:R-:W-:-:S06]  /*0b70*/  @!P3 IMAD.WIDE.U32 R10, R29, 0x4, R10 ;  /* 0x000000041d0ab825 */ /* 0x008fcc00078e000a */
[----:B------:R-:W3:Y:S01]  /*0b80*/  @!P3 LDG.E R10, desc[UR8][R10.64] ;  /* 0x000000080a0ab981 */ /* 0x000ee2000c1e1900 */
[----:B----4-:R-:W-:-:S06]  /*0b90*/  @!P2 IMAD.WIDE.U32 R8, R27, 0x4, R8 ;  /* 0x000000041b08a825 */ /* 0x010fcc00078e0008 */
[----:B------:R-:W4:Y:S01]  /*0ba0*/  @!P2 LDG.E R8, desc[UR8][R8.64] ;  /* 0x000000080808a981 */ /* 0x000f22000c1e1900 */
[----:B0-----:R-:W-:-:S06]  /*0bb0*/  @!P1 IMAD.WIDE.U32 R6, R25, 0x4, R6 ;  /* 0x0000000419069825 */ /* 0x001fcc00078e0006 */
[----:B------:R-:W4:Y:S01]  /*0bc0*/  @!P1 LDG.E R6, desc[UR8][R6.64] ;  /* 0x0000000806069981 */ /* 0x000f22000c1e1900 */
[----:B-1----:R-:W-:-:S06]  /*0bd0*/  @!P5 IMAD.WIDE.U32 R4, R23, 0x4, R4 ;  /* 0x000000041704d825 */ /* 0x002fcc00078e0004 */
[----:B------:R-:W4:Y:S01]  /*0be0*/  @!P5 LDG.E R4, desc[UR8][R4.64] ;  /* 0x000000080404d981 */ /* 0x000f22000c1e1900 */
[----:B--2---:R-:W-:Y:S01]  /*0bf0*/  @!P6 FADD R19, R19, R2 ;  /* 0x000000021313e221 */ /* 0x004fe20000000000 */
[----:B------:R-:W-:-:S04]  /*0c00*/  ISETP.GE.AND P6, PT, R21, UR6, PT ;  /* 0x0000000615007c0c */ /* 0x000fc8000bfc6270 */
[----:B------:R-:W-:-:S13]  /*0c10*/  ISETP.LT.OR P6, PT, R21, RZ, P6 ;  /* 0x000000ff1500720c */ /* 0x000fda00037c1670 */
[----:B------:R-:W0:Y:S02]  /*0c20*/  @!P6 LDC.64 R2, c[0x0][0x380] ;  /* 0x0000e000ff02eb82 */ /* 0x000e240000000a00 */
[----:B0-----:R-:W-:-:S06]  /*0c30*/  @!P6 IMAD.WIDE.U32 R2, R21, 0x4, R2 ;  /* 0x000000041502e825 */ /* 0x001fcc00078e0002 */
[----:B------:R-:W2:Y:S01]  /*0c40*/  @!P6 LDG.E R2, desc[UR8][R2.64] ;  /* 0x000000080202e981 */ /* 0x000ea2000c1e1900 */
[----:B-----5:R-:W-:-:S04]  /*0c50*/  @!P0 FADD R19, R19, R12 ;  /* 0x0000000c13138221 */ /* 0x020fc80000000000 */
[----:B------:R-:W-:-:S04]  /*0c60*/  @!P4 FADD R19, R19, R14 ;  /* 0x0000000e1313c221 */ /* 0x000fc80000000000 */
[----:B---3--:R-:W-:-:S04]  /*0c70*/  @!P3 FADD R19, R19, R10 ;  /* 0x0000000a1313b221 */ /* 0x008fc80000000000 */
[----:B----4-:R-:W-:-:S04]  /*0c80*/  @!P2 FADD R19, R19, R8 ;  /* 0x000000081313a221 */ /* 0x010fc80000000000 */
[----:B------:R-:W-:Y:S01]  /*0c90*/  @!P1 FADD R19, R19, R6 ;  /* 0x0000000613139221 */ /* 0x000fe20000000000 */
[----:B------:R-:W-:-:S03]  /*0ca0*/  UIADD3 UR4, UPT, UPT, UR4, 0x8, URZ ;  /* 0x0000000804047890 */ /* 0x000fc6000fffe0ff */
[----:B------:R-:W-:-:S04]  /*0cb0*/  @!P5 FADD R19, R19, R4 ;  /* 0x000000041313d221 */ /* 0x000fc80000000000 */
[----:B--2---:R-:W-:-:S07]  /*0cc0*/  @!P6 FADD R19, R19, R2 ;  /* 0x000000021313e221 */ /* 0x004fce0000000000 */
.L_x_3:
[----:B------:R-:W-:Y:S05]  /*0cd0*/  BRA.U !UP1, `(.L_x_0) ;  /* 0x0000000109c87547 */ /* 0x000fea000b800000 */
[----:B------:R-:W-:Y:S02]  /*0ce0*/  UISETP.GE.U32.AND UP0, UPT, UR7, 0x4, UPT ;  /* 0x000000040700788c */ /* 0x000fe4000bf06070 */
[----:B------:R-:W-:-:S04]  /*0cf0*/  ULOP3.LUT UR5, UR5, 0x3, URZ, 0xc0, !UPT ;  /* 0x0000000305057892 */ /* 0x000fc8000f8ec0ff */
[----:B------:R-:W-:-:S03]  /*0d00*/  UISETP.NE.AND UP1, UPT, UR5, URZ, UPT ;  /* 0x000000ff0500728c */ /* 0x000fc6000bf25270 */
[----:B------:R-:W-:Y:S08]  /*0d10*/  BRA.U !UP0, `(.L_x_4) ;  /* 0x0000000108787547 */ /* 0x000ff0000b800000 */
[----:B------:R-:W0:Y:S01]  /*0d20*/  LDCU UR6, c[0x0][0x388] ;  /* 0x00007100ff0677ac */ /* 0x000e220008000800 */
[----:B------:R-:W-:-:S04]  /*0d30*/  VIADD R21, R0, UR4 ;  /* 0x0000000400157c36 */ /* 0x000fc80008000000 */
[C---:B------:R-:W-:Y:S01]  /*0d40*/  VIADD R11, R21.reuse, 0x1 ;  /* 0x00000001150b7836 */ /* 0x040fe20000000000 */
[C---:B------:R-:W-:Y:S01]  /*0d50*/  IADD3 R15, PT, PT, R21.reuse, 0x3, RZ ;  /* 0x00000003150f7810 */ /* 0x040fe20007ffe0ff */
[C---:B------:R-:W-:Y:S01]  /*0d60*/  VIADD R13, R21.reuse, 0x2 ;  /* 0x00000002150d7836 */ /* 0x040fe20000000000 */
[----:B0-----:R-:W-:Y:S02]  /*0d70*/  ISETP.GE.AND P0, PT, R21, UR6, PT ;  /* 0x0000000615007c0c */ /* 0x001fe4000bf06270 */
[----:B------:R-:W-:Y:S02]  /*0d80*/  ISETP.GE.AND P1, PT, R11, UR6, PT ;  /* 0x000000060b007c0c */ /* 0x000fe4000bf26270 */
[----:B------:R-:W-:Y:S02]  /*0d90*/  ISETP.LT.OR P0, PT, R21, RZ, P0 ;  /* 0x000000ff1500720c */ /* 0x000fe40000701670 */
[----:B------:R-:W-:Y:S02]  /*0da0*/  ISETP.GE.AND P2, PT, R13, UR6, PT ;  /* 0x000000060d007c0c */ /* 0x000fe4000bf46270 */
[----:B------:R-:W-:-:S02]  /*0db0*/  ISETP.LT.OR P1, PT, R11, RZ, P1 ;  /* 0x000000ff0b00720c */ /* 0x000fc40000f21670 */
[----:B------:R-:W-:Y:S02]  /*0dc0*/  ISETP.GE.AND P3, PT, R15, UR6, PT ;  /* 0x000000060f007c0c */ /* 0x000fe4000bf66270 */
[----:B------:R-:W-:Y:S02]  /*0dd0*/  ISETP.LT.OR P2, PT, R13, RZ, P2 ;  /* 0x000000ff0d00720c */ /* 0x000fe40001741670 */
[----:B------:R-:W-:-:S03]  /*0de0*/  ISETP.LT.OR P3, PT, R15, RZ, P3 ;  /* 0x000000ff0f00720c */ /* 0x000fc60001f61670 */
[----:B------:R-:W0:Y:S08]  /*0df0*/  @!P0 LDC.64 R4, c[0x0][0x380] ;  /* 0x0000e000ff048b82 */ /* 0x000e300000000a00 */
[----:B------:R-:W1:Y:S08]  /*0e00*/  @!P1 LDC.64 R6, c[0x0][0x380] ;  /* 0x0000e000ff069b82 */ /* 0x000e700000000a00 */
[----:B------:R-:W2:Y:S08]  /*0e10*/  @!P2 LDC.64 R8, c[0x0][0x380] ;  /* 0x0000e000ff08ab82 */ /* 0x000eb00000000a00 */
[----:B------:R-:W3:Y:S01]  /*0e20*/  @!P3 LDC.64 R2, c[0x0][0x380] ;  /* 0x0000e000ff02bb82 */ /* 0x000ee20000000a00 */
[----:B0-----:R-:W-:-:S06]  /*0e30*/  @!P0 IMAD.WIDE.U32 R4, R21, 0x4, R4 ;  /* 0x0000000415048825 */ /* 0x001fcc00078e0004 */
[----:B------:R-:W4:Y:S01]  /*0e40*/  @!P0 LDG.E R4, desc[UR8][R4.64] ;  /* 0x0000000804048981 */ /* 0x000f22000c1e1900 */
[----:B-1----:R-:W-:-:S06]  /*0e50*/  @!P1 IMAD.WIDE.U32 R6, R11, 0x4, R6 ;  /* 0x000000040b069825 */ /* 0x002fcc00078e0006 */
[----:B------:R-:W5:Y:S01]  /*0e60*/  @!P1 LDG.E R6, desc[UR8][R6.64] ;  /* 0x0000000806069981 */ /* 0x000f62000c1e1900 */
[----:B--2---:R-:W-:-:S06]  /*0e70*/  @!P2 IMAD.WIDE.U32 R8, R13, 0x4, R8 ;  /* 0x000000040d08a825 */ /* 0x004fcc00078e0008 */
[----:B------:R-:W2:Y:S01]  /*0e80*/  @!P2 LDG.E R8, desc[UR8][R8.64] ;  /* 0x000000080808a981 */ /* 0x000ea2000c1e1900 */
[----:B---3--:R-:W-:-:S06]  /*0e90*/  @!P3 IMAD.WIDE.U32 R2, R15, 0x4, R2 ;  /* 0x000000040f02b825 */ /* 0x008fcc00078e0002 */
[----:B------:R-:W3:Y:S01]  /*0ea0*/  @!P3 LDG.E R2, desc[UR8][R2.64] ;  /* 0x000000080202b981 */ /* 0x000ee2000c1e1900 */
[----:B------:R-:W-:Y:S01]  /*0eb0*/  UIADD3 UR4, UPT, UPT, UR4, 0x4, URZ ;  /* 0x0000000404047890 */ /* 0x000fe2000fffe0ff */
[----:B----4-:R-:W-:-:S04]  /*0ec0*/  @!P0 FADD R19, R19, R4 ;  /* 0x0000000413138221 */ /* 0x010fc80000000000 */
[----:B-----5:R-:W-:-:S04]  /*0ed0*/  @!P1 FADD R19, R19, R6 ;  /* 0x0000000613139221 */ /* 0x020fc80000000000 */
[----:B--2---:R-:W-:-:S04]  /*0ee0*/  @!P2 FADD R19, R19, R8 ;  /* 0x000000081313a221 */ /* 0x004fc80000000000 */
[----:B---3--:R-:W-:-:S07]  /*0ef0*/  @!P3 FADD R19, R19, R2 ;  /* 0x000000021313b221 */ /* 0x008fce0000000000 */
.L_x_4:
[----:B------:R-:W-:Y:S05]  /*0f00*/  BRA.U !UP1, `(.L_x_0) ;  /* 0x00000001093c7547 */ /* 0x000fea000b800000 */
[----:B------:R-:W0:Y:S01]  /*0f10*/  LDC.64 R4, c[0x0][0x390] ;  /* 0x0000e400ff047b82 */ /* 0x000e220000000a00 */
[----:B------:R-:W1:Y:S01]  /*0f20*/  LDCU UR6, c[0x0][0x388] ;  /* 0x00007100ff0677ac */ /* 0x000e620008000800 */
[----:B------:R-:W-:Y:S01]  /*0f30*/  UIADD3 UR5, UPT, UPT, -UR5, URZ, URZ ;  /* 0x000000ff05057290 */ /* 0x000fe2000fffe1ff */
[----:B0-----:R-:W-:-:S04]  /*0f40*/  IMAD R0, R17, R4, UR4 ;  /* 0x0000000411007e24 */ /* 0x001fc8000f8e0204 */
[----:B-1----:R-:W-:-:S07]  /*0f50*/  IMAD.IADD R5, R0, 0x1, -R5 ;  /* 0x0000000100057824 */ /* 0x002fce00078e0a05 */
.L_x_5:
[----:B------:R-:W-:-:S04]  /*0f60*/  ISETP.GE.AND P0, PT, R5, UR6, PT ;  /* 0x0000000605007c0c */ /* 0x000fc8000bf06270 */
[----:B------:R-:W-:-:S13]  /*0f70*/  ISETP.LT.OR P0, PT, R5, RZ, P0 ;  /* 0x000000ff0500720c */ /* 0x000fda0000701670 */
[----:B------:R-:W0:Y:S02]  /*0f80*/  @!P0 LDC.64 R2, c[0x0][0x380] ;  /* 0x0000e000ff028b82 */ /* 0x000e240000000a00 */
[----:B0-----:R-:W-:-:S06]  /*0f90*/  @!P0 IMAD.WIDE.U32 R2, R5, 0x4, R2 ;  /* 0x0000000405028825 */ /* 0x001fcc00078e0002 */
[----:B------:R-:W2:Y:S01]  /*0fa0*/  @!P0 LDG.E R2, desc[UR8][R2.64] ;  /* 0x0000000802028981 */ /* 0x000ea2000c1e1900 */
[----:B------:R-:W-:Y:S01]  /*0fb0*/  UIADD3 UR5, UPT, UPT, UR5, 0x1, URZ ;  /* 0x0000000105057890 */ /* 0x000fe2000fffe0ff */
[----:B------:R-:W-:-:S03]  /*0fc0*/  VIADD R5, R5, 0x1 ;  /* 0x0000000105057836 */ /* 0x000fc60000000000 */
[----:B------:R-:W-:Y:S01]  /*0fd0*/  UISETP.NE.AND UP0, UPT, UR5, URZ, UPT ;  /* 0x000000ff0500728c */ /* 0x000fe2000bf05270 */
[----:B--2---:R-:W-:-:S08]  /*0fe0*/  @!P0 FADD R19, R19, R2 ;  /* 0x0000000213138221 */ /* 0x004fd00000000000 */
[----:B------:R-:W-:Y:S05]  /*0ff0*/  BRA.U UP0, `(.L_x_5) ;  /* 0xfffffffd00d87547 */ /* 0x000fea000b83ffff */
.L_x_0:
[----:B------:R-:W0:Y:S01]  /*1000*/  LDCU UR4, c[0x0][0x38c] ;  /* 0x00007180ff0477ac */ /* 0x000e220008000800 */
[----:B------:R-:W-:Y:S01]  /*1010*/  BSSY.RECONVERGENT B0, `(.L_x_6) ;  /* 0x000000e000007945 */ /* 0x000fe20003800200 */
[----:B0-----:R-:W-:-:S04]  /*1020*/  I2FP.F32.S32 R4, UR4 ;  /* 0x0000000400047c45 */ /* 0x001fc80008201400 */
[----:B------:R-:W0:Y:S08]  /*1030*/  MUFU.RCP R3, R4 ;  /* 0x0000000400037308 */ /* 0x000e300000001000 */
[----:B------:R-:W1:Y:S01]  /*1040*/  FCHK P0, R19, R4 ;  /* 0x0000000413007302 */ /* 0x000e620000000000 */
[----:B0-----:R-:W-:-:S04]  /*1050*/  FFMA R0, -R4, R3, 1 ;  /* 0x3f80000004007423 */ /* 0x001fc80000000103 */
[----:B------:R-:W-:-:S04]  /*1060*/  FFMA R0, R3, R0, R3 ;  /* 0x0000000003007223 */ /* 0x000fc80000000003 */
[----:B------:R-:W-:-:S04]  /*1070*/  FFMA R3, R0, R19, RZ ;  /* 0x0000001300037223 */ /* 0x000fc800000000ff */
[----:B------:R-:W-:-:S04]  /*1080*/  FFMA R2, -R4, R3, R19 ;  /* 0x0000000304027223 */ /* 0x000fc80000000113 */
[----:B------:R-:W-:Y:S01]  /*1090*/  FFMA R5, R0, R2, R3 ;  /* 0x0000000200057223 */ /* 0x000fe20000000003 */
[----:B-1----:R-:W-:Y:S06]  /*10a0*/  @!P0 BRA `(.L_x_7) ;  /* 0x0000000000108947 */ /* 0x002fec0003800000 */
[----:B------:R-:W-:Y:S01]  /*10b0*/  IMAD.MOV.U32 R3, RZ, RZ, R19 ;  /* 0x000000ffff037224 */ /* 0x000fe200078e0013 */
[----:B------:R-:W-:-:S07]  /*10c0*/  MOV R2, 0x10e0 ;  /* 0x000010e000027802 */ /* 0x000fce0000000f00 */
[----:B------:R-:W-:Y:S05]  /*10d0*/  CALL.REL.NOINC `($__internal_0_$__cuda_sm3x_div_rn_noftz_f32_slowpath) ;  /* 0x0000000000187944 */ /* 0x000fea0003c00000 */
[----:B------:R-:W-:-:S07]  /*10e0*/  MOV R5, R0 ;  /* 0x0000000000057202 */ /* 0x000fce0000000f00 */
.L_x_7:
[----:B------:R-:W-:Y:S05]  /*10f0*/  BSYNC.RECONVERGENT B0 ;  /* 0x0000000000007941 */ /* 0x000fea0003800200 */
.L_x_6:
[----:B------:R-:W0:Y:S02]  /*1100*/  LDC.64 R2, c[0x0][0x398] ;  /* 0x0000e600ff027b82 */ /* 0x000e240000000a00 */
[----:B0-----:R-:W-:-:S05]  /*1110*/  IMAD.WIDE R2, R17, 0x4, R2 ;  /* 0x0000000411027825 */ /* 0x001fca00078e0202 */
[----:B------:R-:W-:Y:S01]  /*1120*/  STG.E desc[UR8][R2.64], R5 ;  /* 0x0000000502007986 */ /* 0x000fe2000c101908 */
[----:B------:R-:W-:Y:S05]  /*1130*/  EXIT ;  /* 0x000000000000794d */ /* 0x000fea0003800000 */
        .weak           $__internal_0_$__cuda_sm3x_div_rn_noftz_f32_slowpath
        .type           $__internal_0_$__cuda_sm3x_div_rn_noftz_f32_slowpath,@function
        .size           $__internal_0_$__cuda_sm3x_div_rn_noftz_f32_slowpath,(.L_x_20 - $__internal_0_$__cuda_sm3x_div_rn_noftz_f32_slowpath)
$__internal_0_$__cuda_sm3x_div_rn_noftz_f32_slowpath:
[----:B------:R-:W-:Y:S01]  /*1140*/  SHF.R.U32.HI R5, RZ, 0x17, R4 ;  /* 0x00000017ff057819 */ /* 0x000fe20000011604 */
[----:B------:R-:W-:Y:S01]  /*1150*/  BSSY.RECONVERGENT B1, `(.L_x_8) ;  /* 0x0000063000017945 */ /* 0x000fe20003800200 */
[----:B------:R-:W-:Y:S02]  /*1160*/  SHF.R.U32.HI R0, RZ, 0x17, R3 ;  /* 0x00000017ff007819 */ /* 0x000fe40000011603 */
[----:B------:R-:W-:Y:S02]  /*1170*/  LOP3.LUT R5, R5, 0xff, RZ, 0xc0, !PT ;  /* 0x000000ff05057812 */ /* 0x000fe400078ec0ff */
[----:B------:R-:W-:-:S03]  /*1180*/  LOP3.LUT R10, R0, 0xff, RZ, 0xc0, !PT ;  /* 0x000000ff000a7812 */ /* 0x000fc600078ec0ff */
[----:B------:R-:W-:Y:S02]  /*1190*/  VIADD R7, R5, 0xffffffff ;  /* 0xffffffff05077836 */ /* 0x000fe40000000000 */
[----:B------:R-:W-:-:S03]  /*11a0*/  VIADD R8, R10, 0xffffffff ;  /* 0xffffffff0a087836 */ /* 0x000fc60000000000 */
[----:B------:R-:W-:-:S04]  /*11b0*/  ISETP.GT.U32.AND P0, PT, R7, 0xfd, PT ;  /* 0x000000fd0700780c */ /* 0x000fc80003f04070 */
[----:B------:R-:W-:-:S13]  /*11c0*/  ISETP.GT.U32.OR P0, PT, R8, 0xfd, P0 ;  /* 0x000000fd0800780c */ /* 0x000fda0000704470 */
[----:B------:R-:W-:Y:S01]  /*11d0*/  @!P0 IMAD.MOV.U32 R6, RZ, RZ, RZ ;  /* 0x000000ffff068224 */ /* 0x000fe200078e00ff */
[----:B------:R-:W-:Y:S06]  /*11e0*/  @!P0 BRA `(.L_x_9) ;  /* 0x0000000000608947 */ /* 0x000fec0003800000 */
[----:B------:R-:W-:Y:S02]  /*11f0*/  FSETP.GTU.FTZ.AND P0, PT, |R3|, +INF , PT ;  /* 0x7f8000000300780b */ /* 0x000fe40003f1c200 */
[----:B------:R-:W-:Y:S02]  /*1200*/  FSETP.GTU.FTZ.AND P1, PT, |R4|, +INF , PT ;  /* 0x7f8000000400780b */ /* 0x000fe40003f3c200 */
[----:B------:R-:W-:Y:S02]  /*1210*/  MOV R0, R4 ;  /* 0x0000000400007202 */ /* 0x000fe40000000f00 */
[----:B------:R-:W-:-:S13]  /*1220*/  PLOP3.LUT P0, PT, P0, P1, PT, 0xf8, 0x8f ;  /* 0x00000000008f781c */ /* 0x000fda0000703f70 */
[----:B------:R-:W-:Y:S05]  /*1230*/  @P0 BRA `(.L_x_10) ;  /* 0x00000004004c0947 */ /* 0x000fea0003800000 */
[----:B------:R-:W-:-:S13]  /*1240*/  LOP3.LUT P0, RZ, R4, 0x7fffffff, R3, 0xc8, !PT ;  /* 0x7fffffff04ff7812 */ /* 0x000fda000780c803 */
[----:B------:R-:W-:Y:S05]  /*1250*/  @!P0 BRA `(.L_x_11) ;  /* 0x00000004003c8947 */ /* 0x000fea0003800000 */
[C---:B------:R-:W-:Y:S02]  /*1260*/  FSETP.NEU.FTZ.AND P1, PT, |R3|.reuse, +INF , PT ;  /* 0x7f8000000300780b */ /* 0x040fe40003f3d200 */
[----:B------:R-:W-:Y:S02]  /*1270*/  FSETP.NEU.FTZ.AND P0, PT, |R0|, +INF , PT ;  /* 0x7f8000000000780b */ /* 0x000fe40003f1d200 */
[----:B------:R-:W-:-:S11]  /*1280*/  FSETP.NEU.FTZ.AND P2, PT, |R3|, +INF , PT ;  /* 0x7f8000000300780b */ /* 0x000fd60003f5d200 */
[----:B------:R-:W-:Y:S05]  /*1290*/  @!P0 BRA !P1, `(.L_x_11) ;  /* 0x00000004002c8947 */ /* 0x000fea0004800000 */
[----:B------:R-:W-:-:S04]  /*12a0*/  LOP3.LUT P1, RZ, R3, 0x7fffffff, RZ, 0xc0, !PT ;  /* 0x7fffffff03ff7812 */ /* 0x000fc8000782c0ff */
[----:B------:R-:W-:-:S13]  /*12b0*/  PLOP3.LUT P0, PT, P0, P1, PT, 0x2f, 0xf2 ;  /* 0x0000000000f2781c */ /* 0x000fda0000702577 */
[----:B------:R-:W-:Y:S05]  /*12c0*/  @P0 BRA `(.L_x_12) ;  /* 0x0000000400180947 */ /* 0x000fea0003800000 */
[----:B------:R-:W-:-:S04]  /*12d0*/  LOP3.LUT P0, RZ, R4, 0x7fffffff, RZ, 0xc0, !PT ;  /* 0x7fffffff04ff7812 */ /* 0x000fc8000780c0ff */
[----:B------:R-:W-:-:S13]  /*12e0*/  PLOP3.LUT P0, PT, P2, P0, PT, 0x2f, 0xf2 ;  /* 0x0000000000f2781c */ /* 0x000fda0001700577 */
[----:B------:R-:W-:Y:S05]  /*12f0*/  @P0 BRA `(.L_x_13) ;  /* 0x0000000400000947 */ /* 0x000fea0003800000 */
[----:B------:R-:W-:Y:S02]  /*1300*/  ISETP.GE.AND P0, PT, R8, RZ, PT ;  /* 0x000000ff0800720c */ /* 0x000fe40003f06270 */
[----:B------:R-:W-:-:S11]  /*1310*/  ISETP.GE.AND P1, PT, R7, RZ, PT ;  /* 0x000000ff0700720c */ /* 0x000fd60003f26270 */
[----:B------:R-:W-:Y:S02]  /*1320*/  @P0 IMAD.MOV.U32 R6, RZ, RZ, RZ ;  /* 0x000000ffff060224 */ /* 0x000fe400078e00ff */
[----:B------:R-:W-:Y:S01]  /*1330*/  @!P0 FFMA R3, R3, 1.84467440737095516160e+19, RZ ;  /* 0x5f80000003038823 */ /* 0x000fe200000000ff */
[----:B------:R-:W-:Y:S02]  /*1340*/  @!P0 IMAD.MOV.U32 R6, RZ, RZ, -0x40 ;  /* 0xffffffc0ff068424 */ /* 0x000fe400078e00ff */
[----:B------:R-:W-:-:S03]  /*1350*/  @!P1 FFMA R4, R0, 1.84467440737095516160e+19, RZ ;  /* 0x5f80000000049823 */ /* 0x000fc600000000ff */
[----:B------:R-:W-:-:S07]  /*1360*/  @!P1 IADD3 R6, PT, PT, R6, 0x40, RZ ;  /* 0x0000004006069810 */ /* 0x000fce0007ffe0ff */
.L_x_9:
[----:B------:R-:W-:Y:S01]  /*1370*/  LEA R7, R5, 0xc0800000, 0x17 ;  /* 0xc080000005077811 */ /* 0x000fe200078eb8ff */
[----:B------:R-:W-:Y:S04]  /*1380*/  BSSY.RECONVERGENT B2, `(.L_x_14) ;  /* 0x0000036000027945 */ /* 0x000fe80003800200 */
[----:B------:R-:W-:Y:S02]  /*1390*/  IMAD.IADD R7, R4, 0x1, -R7 ;  /* 0x0000000104077824 */ /* 0x000fe400078e0a07 */
[----:B------:R-:W-:Y:S02]  /*13a0*/  VIADD R4, R10, 0xffffff81 ;  /* 0xffffff810a047836 */ /* 0x000fe40000000000 */
[----:B------:R-:W0:Y:S01]  /*13b0*/  MUFU.RCP R8, R7 ;  /* 0x0000000700087308 */ /* 0x000e220000001000 */
[----:B------:R-:W-:Y:S01]  /*13c0*/  FADD.FTZ R9, -R7, -RZ ;  /* 0x800000ff07097221 */ /* 0x000fe20000010100 */
[C---:B------:R-:W-:Y:S01]  /*13d0*/  IMAD R0, R4.reuse, -0x800000, R3 ;  /* 0xff80000004007824 */ /* 0x040fe200078e0203 */
[----:B------:R-:W-:-:S04]  /*13e0*/  IADD3 R5, PT, PT, R4, 0x7f, -R5 ;  /* 0x0000007f04057810 */ /* 0x000fc80007ffe805 */
[----:B------:R-:W-:Y:S01]  /*13f0*/  IADD3 R5, PT, PT, R5, R6, RZ ;  /* 0x0000000605057210 */ /* 0x000fe20007ffe0ff */
[----:B0-----:R-:W-:-:S04]  /*1400*/  FFMA R11, R8, R9, 1 ;  /* 0x3f800000080b7423 */ /* 0x001fc80000000009 */
[----:B------:R-:W-:-:S04]  /*1410*/  FFMA R10, R8, R11, R8 ;  /* 0x0000000b080a7223 */ /* 0x000fc80000000008 */
[----:B------:R-:W-:-:S04]  /*1420*/  FFMA R3, R0, R10, RZ ;  /* 0x0000000a00037223 */ /* 0x000fc800000000ff */
[----:B------:R-:W-:-:S04]  /*1430*/  FFMA R8, R9, R3, R0 ;  /* 0x0000000309087223 */ /* 0x000fc80000000000 */
[----:B------:R-:W-:-:S04]  /*1440*/  FFMA R11, R10, R8, R3 ;  /* 0x000000080a0b7223 */ /* 0x000fc80000000003 */
[----:B------:R-:W-:-:S04]  /*1450*/  FFMA R8, R9, R11, R0 ;  /* 0x0000000b09087223 */ /* 0x000fc80000000000 */
[----:B------:R-:W-:-:S05]  /*1460*/  FFMA R0, R10, R8, R11 ;  /* 0x000000080a007223 */ /* 0x000fca000000000b */
[----:B------:R-:W-:-:S04]  /*1470*/  SHF.R.U32.HI R3, RZ, 0x17, R0 ;  /* 0x00000017ff037819 */ /* 0x000fc80000011600 */
[----:B------:R-:W-:-:S05]  /*1480*/  LOP3.LUT R3, R3, 0xff, RZ, 0xc0, !PT ;  /* 0x000000ff03037812 */ /* 0x000fca00078ec0ff */
[----:B------:R-:W-:-:S04]  /*1490*/  IMAD.IADD R7, R3, 0x1, R5 ;  /* 0x0000000103077824 */ /* 0x000fc800078e0205 */
[----:B------:R-:W-:-:S05]  /*14a0*/  VIADD R3, R7, 0xffffffff ;  /* 0xffffffff07037836 */ /* 0x000fca0000000000 */
[----:B------:R-:W-:-:S13]  /*14b0*/  ISETP.GE.U32.AND P0, PT, R3, 0xfe, PT ;  /* 0x000000fe0300780c */ /* 0x000fda0003f06070 */
[----:B------:R-:W-:Y:S05]  /*14c0*/  @!P0 BRA `(.L_x_15) ;  /* 0x0000000000808947 */ /* 0x000fea0003800000 */
[----:B------:R-:W-:-:S13]  /*14d0*/  ISETP.GT.AND P0, PT, R7, 0xfe, PT ;  /* 0x000000fe0700780c */ /* 0x000fda0003f04270 */
[----:B------:R-:W-:Y:S05]  /*14e0*/  @P0 BRA `(.L_x_16) ;  /* 0x00000000006c0947 */ /* 0x000fea0003800000 */
[----:B------:R-:W-:-:S13]  /*14f0*/  ISETP.GE.AND P0, PT, R7, 0x1, PT ;  /* 0x000000010700780c */ /* 0x000fda0003f06270 */
[----:B------:R-:W-:Y:S05]  /*1500*/  @P0 BRA `(.L_x_17) ;  /* 0x0000000000740947 */ /* 0x000fea0003800000 */
[----:B------:R-:W-:Y:S02]  /*1510*/  ISETP.GE.AND P0, PT, R7, -0x18, PT ;  /* 0xffffffe80700780c */ /* 0x000fe40003f06270 */
[----:B------:R-:W-:-:S11]  /*1520*/  LOP3.LUT R0, R0, 0x80000000, RZ, 0xc0, !PT ;  /* 0x8000000000007812 */ /* 0x000fd600078ec0ff */
[----:B------:R-:W-:Y:S05]  /*1530*/  @!P0 BRA `(.L_x_17) ;  /* 0x0000000000688947 */ /* 0x000fea0003800000 */
[CCC-:B------:R-:W-:Y:S01]  /*1540*/  FFMA.RZ R3, R10.reuse, R8.reuse, R11.reuse ;  /* 0x000000080a037223 */ /* 0x1c0fe2000000c00b */
[C---:B------:R-:W-:Y:S01]  /*1550*/  IADD3 R6, PT, PT, R7.reuse, 0x20, RZ ;  /* 0x0000002007067810 */ /* 0x040fe20007ffe0ff */
[CCC-:B------:R-:W-:Y:S01]  /*1560*/  FFMA.RM R4, R10.reuse, R8.reuse, R11.reuse ;  /* 0x000000080a047223 */ /* 0x1c0fe2000000400b */
[----:B------:R-:W-:Y:S02]  /*1570*/  ISETP.NE.AND P2, PT, R7, RZ, PT ;  /* 0x000000ff0700720c */ /* 0x000fe40003f45270 */
[----:B------:R-:W-:Y:S01]  /*1580*/  LOP3.LUT R5, R3, 0x7fffff, RZ, 0xc0, !PT ;  /* 0x007fffff03057812 */ /* 0x000fe200078ec0ff */
[----:B------:R-:W-:Y:S01]  /*1590*/  FFMA.RP R3, R10, R8, R11 ;  /* 0x000000080a037223 */ /* 0x000fe2000000800b */
[----:B------:R-:W-:Y:S01]  /*15a0*/  ISETP.NE.AND P1, PT, R7, RZ, PT ;  /* 0x000000ff0700720c */ /* 0x000fe20003f25270 */
[----:B------:R-:W-:Y:S01]  /*15b0*/  IMAD.MOV R7, RZ, RZ, -R7 ;  /* 0x000000ffff077224 */ /* 0x000fe200078e0a07 */
[----:B------:R-:W-:Y:S02]  /*15c0*/  LOP3.LUT R5, R5, 0x800000, RZ, 0xfc, !PT ;  /* 0x0080000005057812 */ /* 0x000fe400078efcff */
[----:B------:R-:W-:-:S02]  /*15d0*/  FSETP.NEU.FTZ.AND P0, PT, R3, R4, PT ;  /* 0x000000040300720b */ /* 0x000fc40003f1d000 */
[----:B------:R-:W-:Y:S02]  /*15e0*/  SHF.L.U32 R6, R5, R6, RZ ;  /* 0x0000000605067219 */ /* 0x000fe400000006ff */
[----:B------:R-:W-:Y:S02]  /*15f0*/  SEL R4, R7, RZ, P2 ;  /* 0x000000ff07047207 */ /* 0x000fe40001000000 */
[----:B------:R-:W-:Y:S02]  /*1600*/  ISETP.NE.AND P1, PT, R6, RZ, P1 ;  /* 0x000000ff0600720c */ /* 0x000fe40000f25270 */
[----:B------:R-:W-:Y:S02]  /*1610*/  SHF.R.U32.HI R4, RZ, R4, R5 ;  /* 0x00000004ff047219 */ /* 0x000fe40000011605 */
[----:B------:R-:W-:Y:S02]  /*1620*/  PLOP3.LUT P0, PT, P0, P1, PT, 0xf8, 0x8f ;  /* 0x00000000008f781c */ /* 0x000fe40000703f70 */
[----:B------:R-:W-:-:S02]  /*1630*/  SHF.R.U32.HI R6, RZ, 0x1, R4 ;  /* 0x00000001ff067819 */ /* 0x000fc40000011604 */
[----:B------:R-:W-:-:S04]  /*1640*/  SEL R3, RZ, 0x1, !P0 ;  /* 0x00000001ff037807 */ /* 0x000fc80004000000 */
[----:B------:R-:W-:-:S04]  /*1650*/  LOP3.LUT R3, R3, 0x1, R6, 0xf8, !PT ;  /* 0x0000000103037812 */ /* 0x000fc800078ef806 */
[----:B------:R-:W-:-:S05]  /*1660*/  LOP3.LUT R3, R3, R4, RZ, 0xc0, !PT ;  /* 0x0000000403037212 */ /* 0x000fca00078ec0ff */
[----:B------:R-:W-:-:S05]  /*1670*/  IMAD.IADD R3, R6, 0x1, R3 ;  /* 0x0000000106037824 */ /* 0x000fca00078e0203 */
[----:B------:R-:W-:Y:S01]  /*1680*/  LOP3.LUT R0, R3, R0, RZ, 0xfc, !PT ;  /* 0x0000000003007212 */ /* 0x000fe200078efcff */
[----:B------:R-:W-:Y:S06]  /*1690*/  BRA `(.L_x_17) ;  /* 0x0000000000107947 */ /* 0x000fec0003800000 */
.L_x_16:
[----:B------:R-:W-:-:S04]  /*16a0*/  LOP3.LUT R0, R0, 0x80000000, RZ, 0xc0, !PT ;  /* 0x8000000000007812 */ /* 0x000fc800078ec0ff */
[----:B------:R-:W-:Y:S01]  /*16b0*/  LOP3.LUT R0, R0, 0x7f800000, RZ, 0xfc, !PT ;  /* 0x7f80000000007812 */ /* 0x000fe200078efcff */
[----:B------:R-:W-:Y:S06]  /*16c0*/  BRA `(.L_x_17) ;  /* 0x0000000000047947 */ /* 0x000fec0003800000 */
.L_x_15:
[----:B------:R-:W-:-:S07]  /*16d0*/  LEA R0, R5, R0, 0x17 ;  /* 0x0000000005007211 */ /* 0x000fce00078eb8ff */
.L_x_17:
[----:B------:R-:W-:Y:S05]  /*16e0*/  BSYNC.RECONVERGENT B2 ;  /* 0x0000000000027941 */ /* 0x000fea0003800200 */
.L_x_14:
[----:B------:R-:W-:Y:S05]  /*16f0*/  BRA `(.L_x_18) ;  /* 0x0000000000207947 */ /* 0x000fea0003800000 */
.L_x_13:
[----:B------:R-:W-:-:S04]  /*1700*/  LOP3.LUT R0, R4, 0x80000000, R3, 0x48, !PT ;  /* 0x8000000004007812 */ /* 0x000fc800078e4803 */
[----:B------:R-:W-:Y:S01]  /*1710*/  LOP3.LUT R0, R0, 0x7f800000, RZ, 0xfc, !PT ;  /* 0x7f80000000007812 */ /* 0x000fe200078efcff */
[----:B------:R-:W-:Y:S06]  /*1720*/  BRA `(.L_x_18) ;  /* 0x0000000000147947 */ /* 0x000fec0003800000 */
.L_x_12:
[----:B------:R-:W-:Y:S01]  /*1730*/  LOP3.LUT R0, R4, 0x80000000, R3, 0x48, !PT ;  /* 0x8000000004007812 */ /* 0x000fe200078e4803 */
[----:B------:R-:W-:Y:S06]  /*1740*/  BRA `(.L_x_18) ;  /* 0x00000000000c7947 */ /* 0x000fec0003800000 */
.L_x_11:
[----:B------:R-:W0:Y:S01]  /*1750*/  MUFU.RSQ R0, -QNAN ;  /* 0xffc0000000007908 */ /* 0x000e220000001400 */
[----:B------:R-:W-:Y:S05]  /*1760*/  BRA `(.L_x_18) ;  /* 0x0000000000047947 */ /* 0x000fea0003800000 */
.L_x_10:
[----:B------:R-:W-:-:S07]  /*1770*/  FADD.FTZ R0, R3, R0 ;  /* 0x0000000003007221 */ /* 0x000fce0000010000 */
.L_x_18:
[----:B------:R-:W-:Y:S05]  /*1780*/  BSYNC.RECONVERGENT B1 ;  /* 0x0000000000017941 */ /* 0x000fea0003800200 */
.L_x_8:
[----:B------:R-:W-:-:S04]  /*1790*/  IMAD.MOV.U32 R3, RZ, RZ, 0x0 ;  /* 0x00000000ff037424 */ /* 0x000fc800078e00ff */
[----:B0-----:R-:W-:Y:S05]  /*17a0*/  RET.REL.NODEC R2 `(_Z11avg_pool_1dPKfiiiiPfi) ;  /* 0xffffffe802147950 */ /* 0x001fea0003c3ffff */
.L_x_19:
[----:B------:R-:W-:-:S00]  /*17b0*/  BRA `(.L_x_19) ;  /* 0xfffffffc00fc7947 */ /* 0x000fc0000383ffff */
[----:B------:R-:W-:-:S00]  /*17c0*/  NOP ;  /* 0x0000000000007918 */ /* 0x000fc00000000000 */
        /* <DEDUP_REMOVED lines=11> */
.L_x_20:


//--------------------- .nv.shared.reserved.0     --------------------------
	.section	.nv.shared.reserved.0,"aw",@nobits
	.weak		__nv_reservedSMEM_offset_0_alias
	.size		__nv_reservedSMEM_offset_0_alias, 0, 64
	.other		__nv_reservedSMEM_offset_0_alias,@"STO_CUDA_RESERVED_SHARED STV_DEFAULT"
__nv_reservedSMEM_offset_0_alias:
	.zero		0
	.zero		64


//--------------------- .nv.constant0._Z11avg_pool_1dPKfiiiiPfi --------------------------
	.section	.nv.constant0._Z11avg_pool_1dPKfiiiiPfi,"a",@progbits
	.sectionflags	@""
	.align	4
.nv.constant0._Z11avg_pool_1dPKfiiiiPfi:
	.zero		932


//--------------------- SYMBOLS --------------------------

	.type		.nv.reservedSmem.offset0,@object
	.size		.nv.reservedSmem.offset0,0x4
